	.target	sm_90a

	.elftype	@"ET_EXEC"


//--------------------- .note.nv.tkinfo           --------------------------
	.section	.note.nv.tkinfo,"",@"SHT_NOTE"
	.sectionflags	@"SHF_NOTE_NV_TKINFO"
	.tkinfo
        /*0018*/ 	.word	0x00000002
        /*0030*/ 	.string	""
        /*0030*/ 	.string	"ptxas"
        /*0030*/ 	.string	"Cuda compilation tools, release 13.0, V13.0.88"
        /*0030*/ 	.string	"Build cuda_13.0.r13.0/compiler.36424714_0"
        /*0030*/ 	.string	"-arch sm_90a -m 64 "



//--------------------- .note.nv.cuinfo           --------------------------
	.section	.note.nv.cuinfo,"",@"SHT_NOTE"
	.sectionflags	@"SHF_NOTE_NV_CUINFO"
        /*0018*/ 	.short	0x0002
        /*001a*/ 	.short	0x005a
        /*001c*/ 	.short	0x0082
	.zero		2


//--------------------- .nv.info                  --------------------------
	.section	.nv.info,"",@"SHT_CUDA_INFO"
	.align	4


	//----- nvinfo : EIATTR_REGCOUNT
	.align		4
        /*0000*/ 	.byte	0x04, 0x2f
        /*0002*/ 	.short	(.L_12 - .L_11)
	.align		4
.L_11:
        /*0004*/ 	.word	index@(_ZN7cutlass13device_kernelINS_4gemm6kernel13GemmUniversalIN4cute5tupleIJiiiiEEENS1_10collective13CollectiveMmaINS1_37MainloopSm90TmaGmmaWarpSpecializedFP8ILi5ENS5_IJNS4_1CILi2EEENSA_ILi1EEESC_EEENS1_35KernelTmaWarpSpecializedCooperativeEEENS5_IJNSA_ILi256EEESG_NSA_ILi128EEEEEENS_12float_e5m2_tENS5_IJlSC_lEEESJ_SK_NS4_8TiledMMAINS4_8MMA_AtomIJNS4_4SM904GMMA31MMA_64x256x32_F32E5M2E5M2_SS_TNILNSO_7ScaleInE1ELSQ_1EEEEEENS4_6LayoutISD_NS5_IJSC_NSA_ILi0EEESU_EEEEENS5_IJNS4_10UnderscoreESX_SX_EEEEENS4_13SM90_TMA_LOADENS4_14ComposedLayoutINS4_7SwizzleILi3ELi4ELi3EEENS4_18smem_ptr_flag_bitsILi8EEENST_INS5_IJNSA_ILi8EEESH_EEENS5_IJSH_SC_EEEEEEEvNS4_8identityENS4_23SM90_TMA_LOAD_MULTICASTES1A_vS1B_EENS_8epilogue10collective6detail29Sm90TmaWarpSpecializedAdapterINS1F_15DefaultEpilogueISJ_SK_SK_NS1E_6thread17LinearCombinationISJ_Li1EffLNS1J_9ScaleType4KindE0ELNS_15FloatRoundStyleE2ESJ_EENS1_15EpilogueDefaultEEEEEvvEEEEvNT_6ParamsE)
        /*0008*/ 	.word	0x000000a8


	//----- nvinfo : EIATTR_FRAME_SIZE
	.align		4
.L_12:
        /*000c*/ 	.byte	0x04, 0x11
        /*000e*/ 	.short	(.L_14 - .L_13)
	.align		4
.L_13:
        /*0010*/ 	.word	index@(_ZN7cutlass13device_kernelINS_4gemm6kernel13GemmUniversalIN4cute5tupleIJiiiiEEENS1_10collective13CollectiveMmaINS1_37MainloopSm90TmaGmmaWarpSpecializedFP8ILi5ENS5_IJNS4_1CILi2EEENSA_ILi1EEESC_EEENS1_35KernelTmaWarpSpecializedCooperativeEEENS5_IJNSA_ILi256EEESG_NSA_ILi128EEEEEENS_12float_e5m2_tENS5_IJlSC_lEEESJ_SK_NS4_8TiledMMAINS4_8MMA_AtomIJNS4_4SM904GMMA31MMA_64x256x32_F32E5M2E5M2_SS_TNILNSO_7ScaleInE1ELSQ_1EEEEEENS4_6LayoutISD_NS5_IJSC_NSA_ILi0EEESU_EEEEENS5_IJNS4_10UnderscoreESX_SX_EEEEENS4_13SM90_TMA_LOADENS4_14ComposedLayoutINS4_7SwizzleILi3ELi4ELi3EEENS4_18smem_ptr_flag_bitsILi8EEENST_INS5_IJNSA_ILi8EEESH_EEENS5_IJSH_SC_EEEEEEEvNS4_8identityENS4_23SM90_TMA_LOAD_MULTICASTES1A_vS1B_EENS_8epilogue10collective6detail29Sm90TmaWarpSpecializedAdapterINS1F_15DefaultEpilogueISJ_SK_SK_NS1E_6thread17LinearCombinationISJ_Li1EffLNS1J_9ScaleType4KindE0ELNS_15FloatRoundStyleE2ESJ_EENS1_15EpilogueDefaultEEEEEvvEEEEvNT_6ParamsE)
        /*0014*/ 	.word	0x00000cc8


	//----- nvinfo : EIATTR_MIN_STACK_SIZE
	.align		4
.L_14:
        /*0018*/ 	.byte	0x04, 0x12
        /*001a*/ 	.short	(.L_16 - .L_15)
	.align		4
.L_15:
        /*001c*/ 	.word	index@(_ZN7cutlass13device_kernelINS_4gemm6kernel13GemmUniversalIN4cute5tupleIJiiiiEEENS1_10collective13CollectiveMmaINS1_37MainloopSm90TmaGmmaWarpSpecializedFP8ILi5ENS5_IJNS4_1CILi2EEENSA_ILi1EEESC_EEENS1_35KernelTmaWarpSpecializedCooperativeEEENS5_IJNSA_ILi256EEESG_NSA_ILi128EEEEEENS_12float_e5m2_tENS5_IJlSC_lEEESJ_SK_NS4_8TiledMMAINS4_8MMA_AtomIJNS4_4SM904GMMA31MMA_64x256x32_F32E5M2E5M2_SS_TNILNSO_7ScaleInE1ELSQ_1EEEEEENS4_6LayoutISD_NS5_IJSC_NSA_ILi0EEESU_EEEEENS5_IJNS4_10UnderscoreESX_SX_EEEEENS4_13SM90_TMA_LOADENS4_14ComposedLayoutINS4_7SwizzleILi3ELi4ELi3EEENS4_18smem_ptr_flag_bitsILi8EEENST_INS5_IJNSA_ILi8EEESH_EEENS5_IJSH_SC_EEEEEEEvNS4_8identityENS4_23SM90_TMA_LOAD_MULTICASTES1A_vS1B_EENS_8epilogue10collective6detail29Sm90TmaWarpSpecializedAdapterINS1F_15DefaultEpilogueISJ_SK_SK_NS1E_6thread17LinearCombinationISJ_Li1EffLNS1J_9ScaleType4KindE0ELNS_15FloatRoundStyleE2ESJ_EENS1_15EpilogueDefaultEEEEEvvEEEEvNT_6ParamsE)
        /*0020*/ 	.word	0x00000cc8
.L_16:


//--------------------- .nv.compat                --------------------------
	.section	.nv.compat,"",@"SHT_CUDA_COMPAT_INFO"
	.align	4
        /*0000*/ 	.byte	0x02, 0x09, 0x01, 0x00, 0x02, 0x02, 0x04, 0x00, 0x02, 0x05, 0x05, 0x00, 0x03, 0x07, 0x01, 0x01
        /*0010*/ 	.byte	0x02, 0x03, 0x01, 0x00, 0x02, 0x06, 0x01, 0x00, 0x04, 0x0b, 0x08, 0x00, 0x00, 0x00, 0x00, 0x00
        /*0020*/ 	.byte	0x00, 0x00, 0x00, 0x00


//--------------------- .nv.info._ZN7cutlass13device_kernelINS_4gemm6kernel13GemmUniversalIN4cute5tupleIJiiiiEEENS1_10collective13CollectiveMmaINS1_37MainloopSm90TmaGmmaWarpSpecializedFP8ILi5ENS5_IJNS4_1CILi2EEENSA_ILi1EEESC_EEENS1_35KernelTmaWarpSpecializedCooperativeEEENS5_IJNSA_ILi256EEESG_NSA_ILi128EEEEEENS_12float_e5m2_tENS5_IJlSC_lEEESJ_SK_NS4_8TiledMMAINS4_8MMA_AtomIJNS4_4SM904GMMA31MMA_64x256x32_F32E5M2E5M2_SS_TNILNSO_7ScaleInE1ELSQ_1EEEEEENS4_6LayoutISD_NS5_IJSC_NSA_ILi0EEESU_EEEEENS5_IJNS4_10UnderscoreESX_SX_EEEEENS4_13SM90_TMA_LOADENS4_14ComposedLayoutINS4_7SwizzleILi3ELi4ELi3EEENS4_18smem_ptr_flag_bitsILi8EEENST_INS5_IJNSA_ILi8EEESH_EEENS5_IJSH_SC_EEEEEEEvNS4_8identityENS4_23SM90_TMA_LOAD_MULTICASTES1A_vS1B_EENS_8epilogue10collective6detail29Sm90TmaWarpSpecializedAdapterINS1F_15DefaultEpilogueISJ_SK_SK_NS1E_6thread17LinearCombinationISJ_Li1EffLNS1J_9ScaleType4KindE0ELNS_15FloatRoundStyleE2ESJ_EENS1_15EpilogueDefaultEEEEEvvEEEEvNT_6ParamsE --------------------------
	.section	.nv.info._ZN7cutlass13device_kernelINS_4gemm6kernel13GemmUniversalIN4cute5tupleIJiiiiEEENS1_10collective13CollectiveMmaINS1_37MainloopSm90TmaGmmaWarpSpecializedFP8ILi5ENS5_IJNS4_1CILi2EEENSA_ILi1EEESC_EEENS1_35KernelTmaWarpSpecializedCooperativeEEENS5_IJNSA_ILi256EEESG_NSA_ILi128EEEEEENS_12float_e5m2_tENS5_IJlSC_lEEESJ_SK_NS4_8TiledMMAINS4_8MMA_AtomIJNS4_4SM904GMMA31MMA_64x256x32_F32E5M2E5M2_SS_TNILNSO_7ScaleInE1ELSQ_1EEEEEENS4_6LayoutISD_NS5_IJSC_NSA_ILi0EEESU_EEEEENS5_IJNS4_10UnderscoreESX_SX_EEEEENS4_13SM90_TMA_LOADENS4_14ComposedLayoutINS4_7SwizzleILi3ELi4ELi3EEENS4_18smem_ptr_flag_bitsILi8EEENST_INS5_IJNSA_ILi8EEESH_EEENS5_IJSH_SC_EEEEEEEvNS4_8identityENS4_23SM90_TMA_LOAD_MULTICASTES1A_vS1B_EENS_8epilogue10collective6detail29Sm90TmaWarpSpecializedAdapterINS1F_15DefaultEpilogueISJ_SK_SK_NS1E_6thread17LinearCombinationISJ_Li1EffLNS1J_9ScaleType4KindE0ELNS_15FloatRoundStyleE2ESJ_EENS1_15EpilogueDefaultEEEEEvvEEEEvNT_6ParamsE,"",@"SHT_CUDA_INFO"
	.sectionflags	@""
	.align	4


	//----- nvinfo : EIATTR_CUDA_API_VERSION
	.align		4
        /*0000*/ 	.byte	0x04, 0x37
        /*0002*/ 	.short	(.L_18 - .L_17)
.L_17:
        /*0004*/ 	.word	0x00000082


	//----- nvinfo : EIATTR_KPARAM_INFO
	.align		4
.L_18:
        /*0008*/ 	.byte	0x04, 0x17
        /*000a*/ 	.short	(.L_20 - .L_19)
.L_19:
        /*000c*/ 	.word	0x00000000
        /*0010*/ 	.short	0x0000
        /*0012*/ 	.short	0x0070
        /*0014*/ 	.byte	0x00, 0xf0, 0x01, 0x10


	//----- nvinfo : EIATTR_SPARSE_MMA_MASK
	.align		4
.L_20:
        /*0018*/ 	.byte	0x03, 0x50
        /*001a*/ 	.short	0x0000


	//----- nvinfo : EIATTR_MAXREG_COUNT
	.align		4
        /*001c*/ 	.byte	0x03, 0x1b
        /*001e*/ 	.short	0x00a8


	//----- nvinfo : EIATTR_NUM_BARRIERS
	.align		4
        /*0020*/ 	.byte	0x02, 0x4c
        /*0022*/ 	.byte	0x01
	.zero		1


	//----- nvinfo : EIATTR_ANNOTATIONS
	.align		4
        /*0024*/ 	.byte	0x04, 0x55
        /*0026*/ 	.short	(.L_22 - .L_21)


	//   ....[0]....
.L_21:
        /*0028*/ 	.word	0x00000001
        /*002c*/ 	.byte	0x50, 0x07, 0x00, 0x00, 0x01, 0x00, 0x00, 0x00, 0x20, 0x08, 0x00, 0x00, 0x01, 0x00, 0x00, 0x00
        /* <DEDUP_REMOVED lines=2039> */
        /*7fac*/ 	.byte	0x70, 0x9d, 0x02, 0x00


	//----- nvinfo : EIATTR_MERCURY_ISA_VERSION
	.align		4
.L_22:
        /*7fb0*/ 	.byte	0x03, 0x5f
        /*7fb2*/ 	.short	0x0101


	//----- nvinfo : EIATTR_INT_WARP_WIDE_INSTR_OFFSETS
	.align		4
        /*7fb4*/ 	.byte	0x04, 0x31
        /*7fb6*/ 	.short	(.L_24 - .L_23)


	//   ....[0]....
.L_23:
        /*7fb8*/ 	.word	0x00000570


	//   ....[1]....
        /*7fbc*/ 	.word	0x00000590


	//   ....[2]....
        /*7fc0*/ 	.word	0x000006f0


	//----- nvinfo : EIATTR_COOP_GROUP_MASK_REGIDS
	.align		4
.L_24:
        /*7fc4*/ 	.byte	0x04, 0x29
        /*7fc6*/ 	.short	(.L_26 - .L_25)


	//   ....[0]....
.L_25:
        /*7fc8*/ 	.word	0xffffffff


	//   ....[1]....
        /*7fcc*/ 	.word	0xffffffff


	//   ....[2]....
        /*7fd0*/ 	.word	0xffffffff


	//   ....[3]....
        /*7fd4*/ 	.word	0xffffffff


	//   ....[4]....
        /*7fd8*/ 	.word	0xffffffff


	//   ....[5]....
        /*7fdc*/ 	.word	0xffffffff


	//----- nvinfo : EIATTR_COOP_GROUP_INSTR_OFFSETS
	.align		4
.L_26:
        /*7fe0*/ 	.byte	0x04, 0x28
        /*7fe2*/ 	.short	(.L_28 - .L_27)


	//   ....[0]....
.L_27:
        /*7fe4*/ 	.word	0x00000070


	//   ....[1]....
        /*7fe8*/ 	.word	0x00000080


	//   ....[2]....
        /*7fec*/ 	.word	0x000001a0


	//   ....[3]....
        /*7ff0*/ 	.word	0x000003e0


	//   ....[4]....
        /*7ff4*/ 	.word	0x00000860


	//   ....[5]....
        /*7ff8*/ 	.word	0x000029b0


	//----- nvinfo : EIATTR_REG_RECONFIG
	.align		4
.L_28:
        /*7ffc*/ 	.byte	0x01, 0x54
	.zero		2


	//----- nvinfo : EIATTR_MBARRIER_INSTR_OFFSETS
	.align		4
        /*8000*/ 	.byte	0x04, 0x39
        /*8002*/ 	.short	(.L_30 - .L_29)


	//   ....[0]....
.L_29:
        /*8004*/ 	.word	0x00000320
        /*8008*/ 	.word	0x000000ff
        /*800c*/ 	.word	0x00000000
        /*8010*/ 	.short	0x0100
        /*8012*/ 	.byte	0x09
	.zero		1


	//   ....[1]....
        /*8014*/ 	.word	0x00000330
        /*8018*/ 	.word	0x000000ff
        /*801c*/ 	.word	0x00000028
        /*8020*/ 	.short	0x0100
        /*8022*/ 	.byte	0x09
	.zero		1


	//   ....[2]....
        /*8024*/ 	.word	0x00000340
        /*8028*/ 	.word	0x000000ff
        /*802c*/ 	.word	0x00000008
        /*8030*/ 	.short	0x0100
        /*8032*/ 	.byte	0x09
	.zero		1


	//   ....[3]....
        /*8034*/ 	.word	0x00000350
        /*8038*/ 	.word	0x000000ff
        /*803c*/ 	.word	0x00000030
        /*8040*/ 	.short	0x0100
        /*8042*/ 	.byte	0x09
	.zero		1


	//   ....[4]....
        /*8044*/ 	.word	0x00000360
        /*8048*/ 	.word	0x000000ff
        /*804c*/ 	.word	0x00000010
        /*8050*/ 	.short	0x0100
        /*8052*/ 	.byte	0x09
	.zero		1


	//   ....[5]....
        /*8054*/ 	.word	0x00000370
        /*8058*/ 	.word	0x000000ff
        /*805c*/ 	.word	0x00000038
        /*8060*/ 	.short	0x0100
        /*8062*/ 	.byte	0x09
	.zero		1


	//   ....[6]....
        /*8064*/ 	.word	0x00000380
        /*8068*/ 	.word	0x000000ff
        /*806c*/ 	.word	0x00000018
        /*8070*/ 	.short	0x0100
        /*8072*/ 	.byte	0x09
	.zero		1


	//   ....[7]....
        /*8074*/ 	.word	0x00000390
        /*8078*/ 	.word	0x000000ff
        /*807c*/ 	.word	0x00000040
        /*8080*/ 	.short	0x0100
        /*8082*/ 	.byte	0x09
	.zero		1


	//   ....[8]....
        /*8084*/ 	.word	0x000003a0
        /*8088*/ 	.word	0x000000ff
        /*808c*/ 	.word	0x00000020
        /*8090*/ 	.short	0x0100
        /*8092*/ 	.byte	0x09
	.zero		1


	//   ....[9]....
        /*8094*/ 	.word	0x000003b0
        /*8098*/ 	.word	0x000000ff
        /*809c*/ 	.word	0x00000048
        /*80a0*/ 	.short	0x0100
        /*80a2*/ 	.byte	0x09
	.zero		1


	//   ....[10]....
        /*80a4*/ 	.word	0x00000780
        /*80a8*/ 	.word	0x000000ff
        /*80ac*/ 	.word	0x00000060
        /*80b0*/ 	.short	0x0100
        /*80b2*/ 	.byte	0x06
	.zero		1


	//   ....[11]....
        /*80b4*/ 	.word	0x00000800
        /*80b8*/ 	.word	0x000000ff
        /*80bc*/ 	.word	0x00000068
        /*80c0*/ 	.short	0x0100
        /*80c2*/ 	.byte	0x06
	.zero		1


	//   ....[12]....
        /*80c4*/ 	.word	0x00002da0
        /*80c8*/ 	.word	0x000000ff
        /*80cc*/ 	.word	0x00000000
        /*80d0*/ 	.short	0x010a
        /*80d2*/ 	.byte	0x06
	.zero		1


	//   ....[13]....
        /*80d4*/ 	.word	0x00002de0
        /*80d8*/ 	.word	0x000000ff
        /*80dc*/ 	.word	0x00000000
        /*80e0*/ 	.short	0x010a
        /*80e2*/ 	.byte	0x06
	.zero		1


	//   ....[14]....
        /*80e4*/ 	.word	0x000090f0
        /*80e8*/ 	.word	0x000000ff
        /*80ec*/ 	.word	0x00000000
        /*80f0*/ 	.short	0x010a
        /*80f2*/ 	.byte	0x10
	.zero		1


	//   ....[15]....
        /*80f4*/ 	.word	0x00009130
        /*80f8*/ 	.word	0x000000ff
        /*80fc*/ 	.word	0x00000000
        /*8100*/ 	.short	0x010a
        /*8102*/ 	.byte	0x10
	.zero		1


	//   ....[16]....
        /*8104*/ 	.word	0x00011980
        /*8108*/ 	.word	0x00000000
        /*810c*/ 	.word	0x00000000
        /*8110*/ 	.short	0x0101
        /*8112*/ 	.byte	0x3f
	.zero		1


	//   ....[17]....
        /*8114*/ 	.word	0x000154a0
        /*8118*/ 	.word	0x00000000
        /*811c*/ 	.word	0x00000000
        /*8120*/ 	.short	0x0101
        /*8122*/ 	.byte	0x3f
	.zero		1


	//   ....[18]....
        /*8124*/ 	.word	0x00028f10
        /*8128*/ 	.word	0x0000000c
        /*812c*/ 	.word	0x00000028
        /*8130*/ 	.short	0x010a
        /*8132*/ 	.byte	0x3f
	.zero		1


	//   ....[19]....
        /*8134*/ 	.word	0x00029270
        /*8138*/ 	.word	0x00000002
        /*813c*/ 	.word	0x00000068
        /*8140*/ 	.short	0x0101
        /*8142*/ 	.byte	0x3f
	.zero		1


	//   ....[20]....
        /*8144*/ 	.word	0x00029a20
        /*8148*/ 	.word	0x00000003
        /*814c*/ 	.word	0x00000000
        /*8150*/ 	.short	0x010a
        /*8152*/ 	.byte	0x3f
	.zero		1


	//   ....[21]....
        /*8154*/ 	.word	0x00029ab0
        /*8158*/ 	.word	0x00000003
        /*815c*/ 	.word	0x00000000
        /*8160*/ 	.short	0x010a
        /*8162*/ 	.byte	0x3f
	.zero		1


	//   ....[22]....
        /*8164*/ 	.word	0x00029b40
        /*8168*/ 	.word	0x00000003
        /*816c*/ 	.word	0x00000000
        /*8170*/ 	.short	0x010a
        /*8172*/ 	.byte	0x3f
	.zero		1


	//   ....[23]....
        /*8174*/ 	.word	0x00029bd0
        /*8178*/ 	.word	0x00000003
        /*817c*/ 	.word	0x00000000
        /*8180*/ 	.short	0x010a
        /*8182*/ 	.byte	0x3f
	.zero		1


	//   ....[24]....
        /*8184*/ 	.word	0x00029c60
        /*8188*/ 	.word	0x00000003
        /*818c*/ 	.word	0x00000000
        /*8190*/ 	.short	0x010a
        /*8192*/ 	.byte	0x3f
	.zero		1


	//   ....[25]....
        /*8194*/ 	.word	0x00029cd0
        /*8198*/ 	.word	0x00000003
        /*819c*/ 	.word	0x00000000
        /*81a0*/ 	.short	0x010a
        /*81a2*/ 	.byte	0x3f
	.zero		1


	//   ....[26]....
        /*81a4*/ 	.word	0x00029d40
        /*81a8*/ 	.word	0x00000002
        /*81ac*/ 	.word	0x00000000
        /*81b0*/ 	.short	0x010a
        /*81b2*/ 	.byte	0x3f
	.zero		1


	//   ....[27]....
        /*81b4*/ 	.word	0x00029e20
        /*81b8*/ 	.word	0x0000000c
        /*81bc*/ 	.word	0x00000028
        /*81c0*/ 	.short	0x010a
        /*81c2*/ 	.byte	0x3f
	.zero		1


	//   ....[28]....
        /*81c4*/ 	.word	0x00029ef0
        /*81c8*/ 	.word	0x00000003
        /*81cc*/ 	.word	0x00000000
        /*81d0*/ 	.short	0x010a
        /*81d2*/ 	.byte	0x3f
	.zero		1


	//   ....[29]....
        /*81d4*/ 	.word	0x00029f40
        /*81d8*/ 	.word	0x00000003
        /*81dc*/ 	.word	0x00000000
        /*81e0*/ 	.short	0x010a
        /*81e2*/ 	.byte	0x3f
	.zero		1


	//   ....[30]....
        /*81e4*/ 	.word	0x00029f90
        /*81e8*/ 	.word	0x00000003
        /*81ec*/ 	.word	0x00000000
        /*81f0*/ 	.short	0x010a
        /*81f2*/ 	.byte	0x3f
	.zero		1


	//   ....[31]....
        /*81f4*/ 	.word	0x00029fe0
        /*81f8*/ 	.word	0x00000003
        /*81fc*/ 	.word	0x00000000
        /*8200*/ 	.short	0x010a
        /*8202*/ 	.byte	0x3f
	.zero		1


	//----- nvinfo : EIATTR_NUM_MBARRIERS
	.align		4
.L_30:
        /*8204*/ 	.byte	0x03, 0x38
        /*8206*/ 	.short	0x000c


	//----- nvinfo : EIATTR_EXIT_INSTR_OFFSETS
	.align		4
        /*8208*/ 	.byte	0x04, 0x1c
        /*820a*/ 	.short	(.L_32 - .L_31)


	//   ....[0]....
.L_31:
        /*820c*/ 	.word	0x000009f0


	//   ....[1]....
        /*8210*/ 	.word	0x00001290


	//   ....[2]....
        /*8214*/ 	.word	0x000285f0


	//   ....[3]....
        /*8218*/ 	.word	0x00028b90


	//   ....[4]....
        /*821c*/ 	.word	0x00029cb0


	//----- nvinfo : EIATTR_MAX_THREADS
	.align		4
.L_32:
        /*8220*/ 	.byte	0x04, 0x05
        /*8222*/ 	.short	(.L_34 - .L_33)
.L_33:
        /*8224*/ 	.word	0x00000180
        /*8228*/ 	.word	0x00000001
        /*822c*/ 	.word	0x00000001


	//----- nvinfo : EIATTR_CRS_STACK_SIZE
	.align		4
.L_34:
        /*8230*/ 	.byte	0x04, 0x1e
        /*8232*/ 	.short	(.L_36 - .L_35)
.L_35:
        /*8234*/ 	.word	0x00000000


	//----- nvinfo : EIATTR_CBANK_PARAM_SIZE
	.align		4
.L_36:
        /*8238*/ 	.byte	0x03, 0x19
        /*823a*/ 	.short	0x0470


	//----- nvinfo : EIATTR_PARAM_CBANK
	.align		4
        /*823c*/ 	.byte	0x04, 0x0a
        /*823e*/ 	.short	(.L_38 - .L_37)
	.align		4
.L_37:
        /*8240*/ 	.word	index@(.nv.constant0._ZN7cutlass13device_kernelINS_4gemm6kernel13GemmUniversalIN4cute5tupleIJiiiiEEENS1_10collective13CollectiveMmaINS1_37MainloopSm90TmaGmmaWarpSpecializedFP8ILi5ENS5_IJNS4_1CILi2EEENSA_ILi1EEESC_EEENS1_35KernelTmaWarpSpecializedCooperativeEEENS5_IJNSA_ILi256EEESG_NSA_ILi128EEEEEENS_12float_e5m2_tENS5_IJlSC_lEEESJ_SK_NS4_8TiledMMAINS4_8MMA_AtomIJNS4_4SM904GMMA31MMA_64x256x32_F32E5M2E5M2_SS_TNILNSO_7ScaleInE1ELSQ_1EEEEEENS4_6LayoutISD_NS5_IJSC_NSA_ILi0EEESU_EEEEENS5_IJNS4_10UnderscoreESX_SX_EEEEENS4_13SM90_TMA_LOADENS4_14ComposedLayoutINS4_7SwizzleILi3ELi4ELi3EEENS4_18smem_ptr_flag_bitsILi8EEENST_INS5_IJNSA_ILi8EEESH_EEENS5_IJSH_SC_EEEEEEEvNS4_8identityENS4_23SM90_TMA_LOAD_MULTICASTES1A_vS1B_EENS_8epilogue10collective6detail29Sm90TmaWarpSpecializedAdapterINS1F_15DefaultEpilogueISJ_SK_SK_NS1E_6thread17LinearCombinationISJ_Li1EffLNS1J_9ScaleType4KindE0ELNS_15FloatRoundStyleE2ESJ_EENS1_15EpilogueDefaultEEEEEvvEEEEvNT_6ParamsE)
        /*8244*/ 	.short	0x0210
        /*8246*/ 	.short	0x0470


	//----- nvinfo : EIATTR_SW_WAR
	.align		4
.L_38:
        /*8248*/ 	.byte	0x04, 0x36
        /*824a*/ 	.short	(.L_40 - .L_39)
.L_39:
        /*824c*/ 	.word	0x00000008
.L_40:


//--------------------- .nv.callgraph             --------------------------
	.section	.nv.callgraph,"",@"SHT_CUDA_CALLGRAPH"
	.align	4
	.sectionentsize	8
	.align		4
        /*0000*/ 	.word	0x00000000
	.align		4
        /*0004*/ 	.word	0xffffffff
	.align		4
        /*0008*/ 	.word	0x00000000
	.align		4
        /*000c*/ 	.word	0xfffffffe
	.align		4
        /*0010*/ 	.word	0x00000000
	.align		4
        /*0014*/ 	.word	0xfffffffd
	.align		4
        /*0018*/ 	.word	0x00000000
	.align		4
        /*001c*/ 	.word	0xfffffffc


//--------------------- .nv.constant4             --------------------------
	.section	.nv.constant4,"a",@progbits
	.align	8
	.align		8
.nv.constant4:
        /*0000*/ 	.dword	_ZN39_INTERNAL_76cebf23_4_k_cu_3cef3e3a_59154cuda3std3__45__cpo5beginE
	.align		8
        /*0008*/ 	.dword	_ZN39_INTERNAL_76cebf23_4_k_cu_3cef3e3a_59154cuda3std3__45__cpo3endE
	.align		8
        /*0010*/ 	.dword	_ZN39_INTERNAL_76cebf23_4_k_cu_3cef3e3a_59154cuda3std3__45__cpo6cbeginE
	.align		8
        /*0018*/ 	.dword	_ZN39_INTERNAL_76cebf23_4_k_cu_3cef3e3a_59154cuda3std3__45__cpo4cendE
	.align		8
        /*0020*/ 	.dword	_ZN39_INTERNAL_76cebf23_4_k_cu_3cef3e3a_59154cuda3std3__441_GLOBAL__N__76cebf23_4_k_cu_3cef3e3a_59156ignoreE
	.align		8
        /*0028*/ 	.dword	_ZN39_INTERNAL_76cebf23_4_k_cu_3cef3e3a_59154cuda3std3__419piecewise_constructE
	.align		8
        /*0030*/ 	.dword	_ZN39_INTERNAL_76cebf23_4_k_cu_3cef3e3a_59154cuda3std3__48in_placeE
	.align		8
        /*0038*/ 	.dword	_ZN39_INTERNAL_76cebf23_4_k_cu_3cef3e3a_59154cuda3std6ranges3__45__cpo4swapE
	.align		8
        /*0040*/ 	.dword	_ZN39_INTERNAL_76cebf23_4_k_cu_3cef3e3a_59154cuda3std6ranges3__45__cpo9iter_moveE
	.align		8
        /*0048*/ 	.dword	_ZN39_INTERNAL_76cebf23_4_k_cu_3cef3e3a_59154cute7productE
	.align		8
        /*0050*/ 	.dword	_ZN39_INTERNAL_76cebf23_4_k_cu_3cef3e3a_59154cute1_E


//--------------------- .text._ZN7cutlass13device_kernelINS_4gemm6kernel13GemmUniversalIN4cute5tupleIJiiiiEEENS1_10collective13CollectiveMmaINS1_37MainloopSm90TmaGmmaWarpSpecializedFP8ILi5ENS5_IJNS4_1CILi2EEENSA_ILi1EEESC_EEENS1_35KernelTmaWarpSpecializedCooperativeEEENS5_IJNSA_ILi256EEESG_NSA_ILi128EEEEEENS_12float_e5m2_tENS5_IJlSC_lEEESJ_SK_NS4_8TiledMMAINS4_8MMA_AtomIJNS4_4SM904GMMA31MMA_64x256x32_F32E5M2E5M2_SS_TNILNSO_7ScaleInE1ELSQ_1EEEEEENS4_6LayoutISD_NS5_IJSC_NSA_ILi0EEESU_EEEEENS5_IJNS4_10UnderscoreESX_SX_EEEEENS4_13SM90_TMA_LOADENS4_14ComposedLayoutINS4_7SwizzleILi3ELi4ELi3EEENS4_18smem_ptr_flag_bitsILi8EEENST_INS5_IJNSA_ILi8EEESH_EEENS5_IJSH_SC_EEEEEEEvNS4_8identityENS4_23SM90_TMA_LOAD_MULTICASTES1A_vS1B_EENS_8epilogue10collective6detail29Sm90TmaWarpSpecializedAdapterINS1F_15DefaultEpilogueISJ_SK_SK_NS1E_6thread17LinearCombinationISJ_Li1EffLNS1J_9ScaleType4KindE0ELNS_15FloatRoundStyleE2ESJ_EENS1_15EpilogueDefaultEEEEEvvEEEEvNT_6ParamsE --------------------------
	.section	.text._ZN7cutlass13device_kernelINS_4gemm6kernel13GemmUniversalIN4cute5tupleIJiiiiEEENS1_10collective13CollectiveMmaINS1_37MainloopSm90TmaGmmaWarpSpecializedFP8ILi5ENS5_IJNS4_1CILi2EEENSA_ILi1EEESC_EEENS1_35KernelTmaWarpSpecializedCooperativeEEENS5_IJNSA_ILi256EEESG_NSA_ILi128EEEEEENS_12float_e5m2_tENS5_IJlSC_lEEESJ_SK_NS4_8TiledMMAINS4_8MMA_AtomIJNS4_4SM904GMMA31MMA_64x256x32_F32E5M2E5M2_SS_TNILNSO_7ScaleInE1ELSQ_1EEEEEENS4_6LayoutISD_NS5_IJSC_NSA_ILi0EEESU_EEEEENS5_IJNS4_10UnderscoreESX_SX_EEEEENS4_13SM90_TMA_LOADENS4_14ComposedLayoutINS4_7SwizzleILi3ELi4ELi3EEENS4_18smem_ptr_flag_bitsILi8EEENST_INS5_IJNSA_ILi8EEESH_EEENS5_IJSH_SC_EEEEEEEvNS4_8identityENS4_23SM90_TMA_LOAD_MULTICASTES1A_vS1B_EENS_8epilogue10collective6detail29Sm90TmaWarpSpecializedAdapterINS1F_15DefaultEpilogueISJ_SK_SK_NS1E_6thread17LinearCombinationISJ_Li1EffLNS1J_9ScaleType4KindE0ELNS_15FloatRoundStyleE2ESJ_EENS1_15EpilogueDefaultEEEEEvvEEEEvNT_6ParamsE,"ax",@progbits
	.align	128
.text._ZN7cutlass13device_kernelINS_4gemm6kernel13GemmUniversalIN4cute5tupleIJiiiiEEENS1_10collective13CollectiveMmaINS1_37MainloopSm90TmaGmmaWarpSpecializedFP8ILi5ENS5_IJNS4_1CILi2EEENSA_ILi1EEESC_EEENS1_35KernelTmaWarpSpecializedCooperativeEEENS5_IJNSA_ILi256EEESG_NSA_ILi128EEEEEENS_12float_e5m2_tENS5_IJlSC_lEEESJ_SK_NS4_8TiledMMAINS4_8MMA_AtomIJNS4_4SM904GMMA31MMA_64x256x32_F32E5M2E5M2_SS_TNILNSO_7ScaleInE1ELSQ_1EEEEEENS4_6LayoutISD_NS5_IJSC_NSA_ILi0EEESU_EEEEENS5_IJNS4_10UnderscoreESX_SX_EEEEENS4_13SM90_TMA_LOADENS4_14ComposedLayoutINS4_7SwizzleILi3ELi4ELi3EEENS4_18smem_ptr_flag_bitsILi8EEENST_INS5_IJNSA_ILi8EEESH_EEENS5_IJSH_SC_EEEEEEEvNS4_8identityENS4_23SM90_TMA_LOAD_MULTICASTES1A_vS1B_EENS_8epilogue10collective6detail29Sm90TmaWarpSpecializedAdapterINS1F_15DefaultEpilogueISJ_SK_SK_NS1E_6thread17LinearCombinationISJ_Li1EffLNS1J_9ScaleType4KindE0ELNS_15FloatRoundStyleE2ESJ_EENS1_15EpilogueDefaultEEEEEvvEEEEvNT_6ParamsE:
        .type           _ZN7cutlass13device_kernelINS_4gemm6kernel13GemmUniversalIN4cute5tupleIJiiiiEEENS1_10collective13CollectiveMmaINS1_37MainloopSm90TmaGmmaWarpSpecializedFP8ILi5ENS5_IJNS4_1CILi2EEENSA_ILi1EEESC_EEENS1_35KernelTmaWarpSpecializedCooperativeEEENS5_IJNSA_ILi256EEESG_NSA_ILi128EEEEEENS_12float_e5m2_tENS5_IJlSC_lEEESJ_SK_NS4_8TiledMMAINS4_8MMA_AtomIJNS4_4SM904GMMA31MMA_64x256x32_F32E5M2E5M2_SS_TNILNSO_7ScaleInE1ELSQ_1EEEEEENS4_6LayoutISD_NS5_IJSC_NSA_ILi0EEESU_EEEEENS5_IJNS4_10UnderscoreESX_SX_EEEEENS4_13SM90_TMA_LOADENS4_14ComposedLayoutINS4_7SwizzleILi3ELi4ELi3EEENS4_18smem_ptr_flag_bitsILi8EEENST_INS5_IJNSA_ILi8EEESH_EEENS5_IJSH_SC_EEEEEEEvNS4_8identityENS4_23SM90_TMA_LOAD_MULTICASTES1A_vS1B_EENS_8epilogue10collective6detail29Sm90TmaWarpSpecializedAdapterINS1F_15DefaultEpilogueISJ_SK_SK_NS1E_6thread17LinearCombinationISJ_Li1EffLNS1J_9ScaleType4KindE0ELNS_15FloatRoundStyleE2ESJ_EENS1_15EpilogueDefaultEEEEEvvEEEEvNT_6ParamsE,@function
        .size           _ZN7cutlass13device_kernelINS_4gemm6kernel13GemmUniversalIN4cute5tupleIJiiiiEEENS1_10collective13CollectiveMmaINS1_37MainloopSm90TmaGmmaWarpSpecializedFP8ILi5ENS5_IJNS4_1CILi2EEENSA_ILi1EEESC_EEENS1_35KernelTmaWarpSpecializedCooperativeEEENS5_IJNSA_ILi256EEESG_NSA_ILi128EEEEEENS_12float_e5m2_tENS5_IJlSC_lEEESJ_SK_NS4_8TiledMMAINS4_8MMA_AtomIJNS4_4SM904GMMA31MMA_64x256x32_F32E5M2E5M2_SS_TNILNSO_7ScaleInE1ELSQ_1EEEEEENS4_6LayoutISD_NS5_IJSC_NSA_ILi0EEESU_EEEEENS5_IJNS4_10UnderscoreESX_SX_EEEEENS4_13SM90_TMA_LOADENS4_14ComposedLayoutINS4_7SwizzleILi3ELi4ELi3EEENS4_18smem_ptr_flag_bitsILi8EEENST_INS5_IJNSA_ILi8EEESH_EEENS5_IJSH_SC_EEEEEEEvNS4_8identityENS4_23SM90_TMA_LOAD_MULTICASTES1A_vS1B_EENS_8epilogue10collective6detail29Sm90TmaWarpSpecializedAdapterINS1F_15DefaultEpilogueISJ_SK_SK_NS1E_6thread17LinearCombinationISJ_Li1EffLNS1J_9ScaleType4KindE0ELNS_15FloatRoundStyleE2ESJ_EENS1_15EpilogueDefaultEEEEEvvEEEEvNT_6ParamsE,(.L_x_592 - _ZN7cutlass13device_kernelINS_4gemm6kernel13GemmUniversalIN4cute5tupleIJiiiiEEENS1_10collective13CollectiveMmaINS1_37MainloopSm90TmaGmmaWarpSpecializedFP8ILi5ENS5_IJNS4_1CILi2EEENSA_ILi1EEESC_EEENS1_35KernelTmaWarpSpecializedCooperativeEEENS5_IJNSA_ILi256EEESG_NSA_ILi128EEEEEENS_12float_e5m2_tENS5_IJlSC_lEEESJ_SK_NS4_8TiledMMAINS4_8MMA_AtomIJNS4_4SM904GMMA31MMA_64x256x32_F32E5M2E5M2_SS_TNILNSO_7ScaleInE1ELSQ_1EEEEEENS4_6LayoutISD_NS5_IJSC_NSA_ILi0EEESU_EEEEENS5_IJNS4_10UnderscoreESX_SX_EEEEENS4_13SM90_TMA_LOADENS4_14ComposedLayoutINS4_7SwizzleILi3ELi4ELi3EEENS4_18smem_ptr_flag_bitsILi8EEENST_INS5_IJNSA_ILi8EEESH_EEENS5_IJSH_SC_EEEEEEEvNS4_8identityENS4_23SM90_TMA_LOAD_MULTICASTES1A_vS1B_EENS_8epilogue10collective6detail29Sm90TmaWarpSpecializedAdapterINS1F_15DefaultEpilogueISJ_SK_SK_NS1E_6thread17LinearCombinationISJ_Li1EffLNS1J_9ScaleType4KindE0ELNS_15FloatRoundStyleE2ESJ_EENS1_15EpilogueDefaultEEEEEvvEEEEvNT_6ParamsE)
        .other          _ZN7cutlass13device_kernelINS_4gemm6kernel13GemmUniversalIN4cute5tupleIJiiiiEEENS1_10collective13CollectiveMmaINS1_37MainloopSm90TmaGmmaWarpSpecializedFP8ILi5ENS5_IJNS4_1CILi2EEENSA_ILi1EEESC_EEENS1_35KernelTmaWarpSpecializedCooperativeEEENS5_IJNSA_ILi256EEESG_NSA_ILi128EEEEEENS_12float_e5m2_tENS5_IJlSC_lEEESJ_SK_NS4_8TiledMMAINS4_8MMA_AtomIJNS4_4SM904GMMA31MMA_64x256x32_F32E5M2E5M2_SS_TNILNSO_7ScaleInE1ELSQ_1EEEEEENS4_6LayoutISD_NS5_IJSC_NSA_ILi0EEESU_EEEEENS5_IJNS4_10UnderscoreESX_SX_EEEEENS4_13SM90_TMA_LOADENS4_14ComposedLayoutINS4_7SwizzleILi3ELi4ELi3EEENS4_18smem_ptr_flag_bitsILi8EEENST_INS5_IJNSA_ILi8EEESH_EEENS5_IJSH_SC_EEEEEEEvNS4_8identityENS4_23SM90_TMA_LOAD_MULTICASTES1A_vS1B_EENS_8epilogue10collective6detail29Sm90TmaWarpSpecializedAdapterINS1F_15DefaultEpilogueISJ_SK_SK_NS1E_6thread17LinearCombinationISJ_Li1EffLNS1J_9ScaleType4KindE0ELNS_15FloatRoundStyleE2ESJ_EENS1_15EpilogueDefaultEEEEEvvEEEEvNT_6ParamsE,@"STO_CUDA_ENTRY STV_DEFAULT"
_ZN7cutlass13device_kernelINS_4gemm6kernel13GemmUniversalIN4cute5tupleIJiiiiEEENS1_10collective13CollectiveMmaINS1_37MainloopSm90TmaGmmaWarpSpecializedFP8ILi5ENS5_IJNS4_1CILi2EEENSA_ILi1EEESC_EEENS1_35KernelTmaWarpSpecializedCooperativeEEENS5_IJNSA_ILi256EEESG_NSA_ILi128EEEEEENS_12float_e5m2_tENS5_IJlSC_lEEESJ_SK_NS4_8TiledMMAINS4_8MMA_AtomIJNS4_4SM904GMMA31MMA_64x256x32_F32E5M2E5M2_SS_TNILNSO_7ScaleInE1ELSQ_1EEEEEENS4_6LayoutISD_NS5_IJSC_NSA_ILi0EEESU_EEEEENS5_IJNS4_10UnderscoreESX_SX_EEEEENS4_13SM90_TMA_LOADENS4_14ComposedLayoutINS4_7SwizzleILi3ELi4ELi3EEENS4_18smem_ptr_flag_bitsILi8EEENST_INS5_IJNSA_ILi8EEESH_EEENS5_IJSH_SC_EEEEEEEvNS4_8identityENS4_23SM90_TMA_LOAD_MULTICASTES1A_vS1B_EENS_8epilogue10collective6detail29Sm90TmaWarpSpecializedAdapterINS1F_15DefaultEpilogueISJ_SK_SK_NS1E_6thread17LinearCombinationISJ_Li1EffLNS1J_9ScaleType4KindE0ELNS_15FloatRoundStyleE2ESJ_EENS1_15EpilogueDefaultEEEEEvvEEEEvNT_6ParamsE:
[----:B------:R-:W0:Y:S02]  /*0000*/  LDC R1, c[0x0][0x28] ;  /* 0x00000a00ff017b82 */ /* 0x000e240000000800 */
[----:B0-----:R-:W-:Y:S01]  /*0010*/  VIADD R1, R1, 0xfffff338 ;  /* 0xfffff33801017836 */ /* 0x001fe20000000000 */
[----:B------:R-:W0:Y:S01]  /*0020*/  S2R R4, SR_TID.X ;  /* 0x0000000000047919 */ /* 0x000e220000002100 */
[----:B------:R-:W-:Y:S01]  /*0030*/  ELECT P0, URZ, PT ;  /* 0x00000000003f782f */ /* 0x000fe20003800000 */
[----:B------:R-:W-:Y:S01]  /*0040*/  BSSY B0, `(.L_x_0) ;  /* 0x0000015000007945 */ /* 0x000fe20003800000 */
[--C-:B0-----:R-:W-:Y:S02]  /*0050*/  SHF.R.U32.HI R0, RZ, 0x5, R4.reuse ;  /* 0x00000005ff007819 */ /* 0x101fe40000011604 */
[----:B------:R-:W-:-:S03]  /*0060*/  SHF.R.U32.HI R2, RZ, 0x7, R4 ;  /* 0x00000007ff027819 */ /* 0x000fc60000011604 */
[----:B------:R-:W0:Y:S04]  /*0070*/  SHFL.IDX PT, R3, R0, RZ, 0x1f ;  /* 0x00001fff00037589 */ /* 0x000e2800000e0000 */
[----:B------:R-:W1:Y:S01]  /*0080*/  SHFL.IDX PT, R2, R2, RZ, 0x1f ;  /* 0x00001fff02027589 */ /* 0x000e6200000e0000 */
[----:B0-----:R-:W-:Y:S02]  /*0090*/  R2UR UR4, R3 ;  /* 0x00000000030472ca */ /* 0x001fe400000e0000 */
[----:B-1----:R-:W-:-:S11]  /*00a0*/  R2UR UR6, R2 ;  /* 0x00000000020672ca */ /* 0x002fd600000e0000 */
[----:B------:R-:W-:Y:S02]  /*00b0*/  USHF.R.S32.HI UR5, URZ, 0x1f, UR4 ;  /* 0x0000001f3f057899 */ /* 0x000fe40008011404 */
[----:B------:R-:W-:Y:S02]  /*00c0*/  ISETP.NE.OR P0, PT, RZ, UR4, !P0 ;  /* 0x00000004ff007c0c */ /* 0x000fe4000c705670 */
[----:B------:R-:W-:-:S04]  /*00d0*/  ULEA.HI UR5, UR5, UR4, URZ, 0x2 ;  /* 0x0000000405057291 */ /* 0x000fc8000f8f103f */
[----:B------:R-:W-:-:S04]  /*00e0*/  ULOP3.LUT UR5, UR5, 0xfffffffc, URZ, 0xc0, !UPT ;  /* 0xfffffffc05057892 */ /* 0x000fc8000f8ec03f */
[----:B------:R-:W-:-:S03]  /*00f0*/  UIADD3 UR8, UR4, -UR5, URZ ;  /* 0x8000000504087290 */ /* 0x000fc6000fffe03f */
[----:B------:R-:W-:Y:S09]  /*0100*/  @P0 BRA `(.L_x_1) ;  /* 0x0000000000200947 */ /* 0x000ff20003800000 */
[----:B------:R-:W-:Y:S02]  /*0110*/  ULDC.64 UR4, c[0x0][0x198] ;  /* 0x0000660000047ab9 */ /* 0x000fe40000000a00 */
[----:B------:R-:W-:Y:S02]  /*0120*/  UIADD3 UR10, UP0, UR4, 0xf0, URZ ;  /* 0x000000f0040a7890 */ /* 0x000fe4000ff1e03f */
[----:B------:R-:W-:Y:S02]  /*0130*/  UIADD3 UR4, UP1, UR4, 0x1f0, URZ ;  /* 0x000001f004047890 */ /* 0x000fe4000ff3e03f */
[----:B------:R-:W-:Y:S02]  /*0140*/  UIADD3.X UR11, URZ, UR5, URZ, UP0, !UPT ;  /* 0x000000053f0b7290 */ /* 0x000fe400087fe43f */
[----:B------:R-:W-:-:S07]  /*0150*/  UIADD3.X UR5, URZ, UR5, URZ, UP1, !UPT ;  /* 0x000000053f057290 */ /* 0x000fce0008ffe43f */
[----:B------:R0:W-:Y:S02]  /*0160*/  UTMACCTL.PF [UR10] ;  /* 0x000000000a0079b9 */ /* 0x0001e40008040000 */
[----:B------:R0:W-:Y:S02]  /*0170*/  UTMACCTL.PF [UR4] ;  /* 0x00000000040079b9 */ /* 0x0001e40008040000 */
[----:B0-----:R-:W-:Y:S01]  /*0180*/  NOP ;  /* 0x0000000000007918 */ /* 0x001fe20000000000 */
.L_x_1:
[----:B------:R-:W-:Y:S05]  /*0190*/  BSYNC B0 ;  /* 0x0000000000007941 */ /* 0x000fea0003800000 */
.L_x_0:
[----:B------:R-:W0:Y:S01]  /*01a0*/  SHFL.IDX PT, R3, R0, RZ, 0x1f ;  /* 0x00001fff00037589 */ /* 0x000e2200000e0000 */
[----:B------:R-:W-:Y:S01]  /*01b0*/  UISETP.NE.AND UP0, UPT, UR8, 0x3, UPT ;  /* 0x000000030800788c */ /* 0x000fe2000bf05270 */
[----:B------:R-:W-:Y:S01]  /*01c0*/  ISETP.NE.AND P1, PT, RZ, UR6, PT ;  /* 0x00000006ff007c0c */ /* 0x000fe2000bf25270 */
[----:B------:R-:W-:Y:S02]  /*01d0*/  UIADD3 UR10, UR6, -0x1, URZ ;  /* 0xffffffff060a7890 */ /* 0x000fe4000fffe03f */
[----:B------:R-:W-:Y:S02]  /*01e0*/  UISETP.EQ.OR UP0, UPT, UR8, URZ, !UP0 ;  /* 0x0000003f0800728c */ /* 0x000fe4000c702670 */
[----:B------:R-:W-:Y:S02]  /*01f0*/  UISETP.GE.U32.AND UP1, UPT, UR10, 0x2, UPT ;  /* 0x000000020a00788c */ /* 0x000fe4000bf26070 */
[----:B------:R-:W-:-:S04]  /*0200*/  UISETP.EQ.AND UP0, UPT, UR6, URZ, UP0 ;  /* 0x0000003f0600728c */ /* 0x000fc80008702270 */
[----:B------:R-:W-:-:S04]  /*0210*/  USEL UR13, URZ, 0x1, !UP0 ;  /* 0x000000013f0d7887 */ /* 0x000fc8000c000000 */
[----:B------:R-:W-:Y:S01]  /*0220*/  USEL UR13, UR13, 0x2, UP1 ;  /* 0x000000020d0d7887 */ /* 0x000fe20008800000 */
[----:B0-----:R-:W-:-:S13]  /*0230*/  ISETP.NE.AND P0, PT, R3, RZ, PT ;  /* 0x000000ff0300720c */ /* 0x001fda0003f05270 */
[----:B------:R-:W-:Y:S05]  /*0240*/  @P0 BRA `(.L_x_2) ;  /* 0x0000000000600947 */ /* 0x000fea0003800000 */
[----:B------:R-:W0:Y:S01]  /*0250*/  S2UR UR9, SR_CgaCtaId ;  /* 0x00000000000979c3 */ /* 0x000e220000008800 */
[----:B------:R-:W-:Y:S01]  /*0260*/  UMOV UR4, 0x400 ;  /* 0x0000040000047882 */ /* 0x000fe20000000000 */
[----:B------:R-:W-:Y:S01]  /*0270*/  UMOV UR5, 0x1 ;  /* 0x0000000100057882 */ /* 0x000fe20000000000 */
[----:B------:R-:W-:Y:S01]  /*0280*/  UMOV UR6, 0x4 ;  /* 0x0000000400067882 */ /* 0x000fe20000000000 */
[----:B------:R-:W-:Y:S01]  /*0290*/  ELECT P0, URZ, PT ;  /* 0x00000000003f782f */ /* 0x000fe20003800000 */
[----:B------:R-:W-:-:S04]  /*02a0*/  UIADD3 UR6, -UR6, 0x100000, URZ ;  /* 0x0010000006067890 */ /* 0x000fc8000fffe13f */
[----:B------:R-:W-:Y:S02]  /*02b0*/  USHF.L.U32 UR7, UR6, 0xb, URZ ;  /* 0x0000000b06077899 */ /* 0x000fe4000800063f */
[----:B------:R-:W-:Y:S02]  /*02c0*/  USHF.L.U32 UR6, UR6, 0x1, URZ ;  /* 0x0000000106067899 */ /* 0x000fe4000800063f */
[----:B0-----:R-:W-:Y:S02]  /*02d0*/  ULEA UR9, UR9, UR4, 0x18 ;  /* 0x0000000409097291 */ /* 0x001fe4000f8ec03f */
[----:B------:R-:W-:-:S04]  /*02e0*/  UIADD3 UR4, -UR5, 0x100000, URZ ;  /* 0x0010000005047890 */ /* 0x000fc8000fffe13f */
[----:B------:R-:W-:Y:S02]  /*02f0*/  USHF.L.U32 UR5, UR4, 0xb, URZ ;  /* 0x0000000b04057899 */ /* 0x000fe4000800063f */
[----:B------:R-:W-:Y:S01]  /*0300*/  USHF.L.U32 UR4, UR4, 0x1, URZ ;  /* 0x0000000104047899 */ /* 0x000fe2000800063f */
[----:B------:R-:W0:Y:S11]  /*0310*/  FENCE.VIEW.ASYNC.S ;  /* 0x00000000000073c6 */ /* 0x000e360000000000 */
[----:B0-----:R0:W1:Y:S01]  /*0320*/  SYNCS.EXCH.64 URZ, [UR9], UR4 ;  /* 0x00000004093f75b2 */ /* 0x0010620008000100 */
[----:B------:R0:W2:Y:S01]  /*0330*/  SYNCS.EXCH.64 URZ, [UR9+0x28], UR6 ;  /* 0x00002806093f75b2 */ /* 0x0000a20008000100 */
[----:B------:R0:W3:Y:S01]  /*0340*/  SYNCS.EXCH.64 URZ, [UR9+0x8], UR4 ;  /* 0x00000804093f75b2 */ /* 0x0000e20008000100 */
[----:B------:R0:W4:Y:S01]  /*0350*/  SYNCS.EXCH.64 URZ, [UR9+0x30], UR6 ;  /* 0x00003006093f75b2 */ /* 0x0001220008000100 */
[----:B------:R0:W0:Y:S01]  /*0360*/  SYNCS.EXCH.64 URZ, [UR9+0x10], UR4 ;  /* 0x00001004093f75b2 */ /* 0x0000220008000100 */
[----:B------:R0:W0:Y:S01]  /*0370*/  SYNCS.EXCH.64 URZ, [UR9+0x38], UR6 ;  /* 0x00003806093f75b2 */ /* 0x0000220008000100 */
[----:B------:R0:W0:Y:S01]  /*0380*/  SYNCS.EXCH.64 URZ, [UR9+0x18], UR4 ;  /* 0x00001804093f75b2 */ /* 0x0000220008000100 */
[----:B------:R0:W0:Y:S01]  /*0390*/  SYNCS.EXCH.64 URZ, [UR9+0x40], UR6 ;  /* 0x00004006093f75b2 */ /* 0x0000220008000100 */
[----:B------:R0:W0:Y:S01]  /*03a0*/  SYNCS.EXCH.64 URZ, [UR9+0x20], UR4 ;  /* 0x00002004093f75b2 */ /* 0x0000220008000100 */
[----:B------:R0:W0:Y:S01]  /*03b0*/  SYNCS.EXCH.64 URZ, [UR9+0x48], UR6 ;  /* 0x00004806093f75b2 */ /* 0x0000220008000100 */
[----:B------:R-:W-:Y:S01]  /*03c0*/  NOP ;  /* 0x0000000000007918 */ /* 0x000fe20000000000 */
.L_x_2:
[----:B------:R-:W-:Y:S01]  /*03d0*/  SHF.R.S32.HI R2, RZ, 0x1f, R4 ;  /* 0x0000001fff027819 */ /* 0x000fe20000011404 */
[----:B------:R-:W5:Y:S01]  /*03e0*/  SHFL.IDX PT, R0, R0, RZ, 0x1f ;  /* 0x00001fff00007589 */ /* 0x000f6200000e0000 */
[----:B0-----:R-:W0:Y:S01]  /*03f0*/  S2UR UR9, SR_CTAID.X ;  /* 0x00000000000979c3 */ /* 0x001e220000002500 */
[----:B------:R-:W-:Y:S02]  /*0400*/  ELECT P0, URZ, PT ;  /* 0x00000000003f782f */ /* 0x000fe40003800000 */
[----:B------:R-:W-:Y:S01]  /*0410*/  LEA.HI R2, R2, R4, RZ, 0x7 ;  /* 0x0000000402027211 */ /* 0x000fe200078f38ff */
[----:B------:R-:W-:Y:S01]  /*0420*/  ULDC UR4, c[0x0][0x150] ;  /* 0x0000540000047ab9 */ /* 0x000fe20000000800 */
[----:B------:R-:W-:Y:S01]  /*0430*/  SHF.R.S32.HI R6, RZ, 0x1f, R3 ;  /* 0x0000001fff067819 */ /* 0x000fe20000011403 */
[----:B------:R-:W-:Y:S01]  /*0440*/  NOP ;  /* 0x0000000000007918 */ /* 0x000fe20000000000 */
[----:B------:R-:W-:Y:S01]  /*0450*/  LOP3.LUT R2, R2, 0xffffff80, RZ, 0xc0, !PT ;  /* 0xffffff8002027812 */ /* 0x000fe200078ec0ff */
[----:B------:R-:W-:Y:S01]  /*0460*/  NOP ;  /* 0x0000000000007918 */ /* 0x000fe20000000000 */
[----:B------:R-:W-:Y:S01]  /*0470*/  LEA.HI R6, R6, R3, RZ, 0x2 ;  /* 0x0000000306067211 */ /* 0x000fe200078f10ff */
[----:B------:R-:W1:Y:S02]  /*0480*/  LDC R8, c[0x0][0x144] ;  /* 0x00005100ff087b82 */ /* 0x000e640000000800 */
[----:B------:R-:W-:Y:S01]  /*0490*/  IMAD.IADD R4, R4, 0x1, -R2 ;  /* 0x0000000104047824 */ /* 0x000fe200078e0a02 */
[----:B------:R-:W-:Y:S01]  /*04a0*/  LOP3.LUT R6, R6, 0x3ffffffc, RZ, 0xc0, !PT ;  /* 0x3ffffffc06067812 */ /* 0x000fe200078ec0ff */
[----:B------:R-:W2:Y:S03]  /*04b0*/  S2R R2, SR_CTAID.Y ;  /* 0x0000000000027919 */ /* 0x000ea60000002600 */
[----:B------:R-:W-:Y:S01]  /*04c0*/  SHF.R.S32.HI R5, RZ, 0x1f, R4 ;  /* 0x0000001fff057819 */ /* 0x000fe20000011404 */
[----:B------:R-:W-:Y:S01]  /*04d0*/  IMAD.IADD R6, R3, 0x1, -R6 ;  /* 0x0000000103067824 */ /* 0x000fe200078e0a06 */
[----:B------:R-:W3:Y:S02]  /*04e0*/  LDC R13, c[0x0][0x148] ;  /* 0x00005200ff0d7b82 */ /* 0x000ee40000000800 */
[----:B------:R-:W-:-:S02]  /*04f0*/  LEA.HI R5, R5, R4, RZ, 0x3 ;  /* 0x0000000405057211 */ /* 0x000fc400078f18ff */
[----:B-----5:R-:W-:Y:S02]  /*0500*/  ISETP.NE.OR P0, PT, R0, RZ, !P0 ;  /* 0x000000ff0000720c */ /* 0x020fe40004705670 */
[--C-:B------:R-:W-:Y:S02]  /*0510*/  SHF.R.S32.HI R0, RZ, 0x3, R5.reuse ;  /* 0x00000003ff007819 */ /* 0x100fe40000011405 */
[----:B------:R-:W-:Y:S02]  /*0520*/  SHF.R.S32.HI R5, RZ, 0x1f, R5 ;  /* 0x0000001fff057819 */ /* 0x000fe40000011405 */
[----:B0-----:R-:W-:Y:S02]  /*0530*/  I2FP.F32.U32 R7, UR9 ;  /* 0x0000000900077c45 */ /* 0x001fe40008201000 */
[----:B------:R-:W-:-:S03]  /*0540*/  LEA.HI R5, R5, R0, RZ, 0x2 ;  /* 0x0000000005057211 */ /* 0x000fc600078f10ff */
[----:B------:R-:W-:Y:S01]  /*0550*/  FMUL R7, R7, UR4 ;  /* 0x0000000407077c20 */ /* 0x000fe20008400000 */
[----:B------:R-:W-:Y:S01]  /*0560*/  LOP3.LUT R5, R5, 0xfffffffc, RZ, 0xc0, !PT ;  /* 0xfffffffc05057812 */ /* 0x000fe200078ec0ff */
[----:B------:R-:W-:Y:S01]  /*0570*/  VOTEU.ALL UP0, P0 ;  /* 0x00000000003f7886 */ /* 0x000fe20000000000 */
[----:B------:R-:W-:Y:S01]  /*0580*/  ULDC UR4, c[0x0][0x154] ;  /* 0x0000550000047ab9 */ /* 0x000fe20000000800 */
[----:B------:R-:W-:Y:S02]  /*0590*/  VOTEU.ALL UP1, P0 ;  /* 0x00000000003f7886 */ /* 0x000fe40000020000 */
[----:B------:R-:W0:Y:S01]  /*05a0*/  F2I.U32.TRUNC.NTZ R7, R7 ;  /* 0x0000000700077305 */ /* 0x000e22000020f000 */
[----:B------:R-:W-:Y:S01]  /*05b0*/  IMAD.IADD R5, R0, 0x1, -R5 ;  /* 0x0000000100057824 */ /* 0x000fe200078e0a05 */
[----:B------:R-:W5:Y:S01]  /*05c0*/  @!UP0 S2UR UR7, SR_CgaCtaId ;  /* 0x00000000000789c3 */ /* 0x000f620000008800 */
[----:B------:R-:W-:Y:S02]  /*05d0*/  @!UP0 UMOV UR6, 0x400 ;  /* 0x0000040000068882 */ /* 0x000fe40000000000 */
[----:B------:R-:W-:Y:S01]  /*05e0*/  IMAD R5, R6, 0x4, R5 ;  /* 0x0000000406057824 */ /* 0x000fe200078e0205 */
[----:B--2---:R-:W-:-:S04]  /*05f0*/  I2FP.F32.U32 R6, R2 ;  /* 0x0000000200067245 */ /* 0x004fc80000201000 */
[----:B------:R-:W-:Y:S01]  /*0600*/  LEA.HI R0, R5, R5, RZ, 0x1 ;  /* 0x0000000505007211 */ /* 0x000fe200078f08ff */
[----:B------:R-:W-:Y:S01]  /*0610*/  FMUL R6, R6, UR4 ;  /* 0x0000000406067c20 */ /* 0x000fe20008400000 */
[----:B------:R-:W-:Y:S02]  /*0620*/  UMOV UR4, 0x20 ;  /* 0x0000002000047882 */ /* 0x000fe40000000000 */
[----:B------:R-:W-:Y:S01]  /*0630*/  LOP3.LUT R0, R0, 0xfffffffe, RZ, 0xc0, !PT ;  /* 0xfffffffe00007812 */ /* 0x000fe200078ec0ff */
[----:B0-----:R-:W-:Y:S01]  /*0640*/  IMAD.MOV R11, RZ, RZ, -R7 ;  /* 0x000000ffff0b7224 */ /* 0x001fe200078e0a07 */
[----:B------:R-:W-:-:S04]  /*0650*/  @!UP0 UIADD3 UR4, -UR4, 0x100000, URZ ;  /* 0x0010000004048890 */ /* 0x000fc8000fffe13f */
[----:B------:R-:W-:Y:S02]  /*0660*/  @!UP0 USHF.L.U32 UR5, UR4, 0xb, URZ ;  /* 0x0000000b04058899 */ /* 0x000fe4000800063f */
[----:B------:R-:W-:Y:S01]  /*0670*/  @!UP0 USHF.L.U32 UR4, UR4, 0x1, URZ ;  /* 0x0000000104048899 */ /* 0x000fe2000800063f */
[----:B------:R-:W0:Y:S01]  /*0680*/  F2I.U32.TRUNC.NTZ R6, R6 ;  /* 0x0000000600067305 */ /* 0x000e22000020f000 */
[----:B------:R-:W2:Y:S01]  /*0690*/  LDC R7, c[0x0][0x140] ;  /* 0x00005000ff077b82 */ /* 0x000ea20000000800 */
[----:B-1----:R-:W-:Y:S02]  /*06a0*/  IMAD R11, R8, R11, UR9 ;  /* 0x00000009080b7e24 */ /* 0x002fe4000f8e020b */
[----:B------:R-:W-:-:S05]  /*06b0*/  IMAD.IADD R0, R5, 0x1, -R0 ;  /* 0x0000000105007824 */ /* 0x000fca00078e0a00 */
[----:B------:R-:W-:Y:S01]  /*06c0*/  ISETP.NE.AND P2, PT, R0, R11, PT ;  /* 0x0000000b0000720c */ /* 0x000fe20003f45270 */
[C---:B------:R-:W-:Y:S01]  /*06d0*/  IMAD.SHL.U32 R0, R5.reuse, 0x4, RZ ;  /* 0x0000000405007824 */ /* 0x040fe200078e00ff */
[----:B-----5:R-:W-:Y:S01]  /*06e0*/  @!UP0 ULEA UR6, UR7, UR6, 0x18 ;  /* 0x0000000607068291 */ /* 0x020fe2000f8ec03f */
[----:B------:R-:W-:Y:S01]  /*06f0*/  VOTEU.ALL UP0, P0 ;  /* 0x00000000003f7886 */ /* 0x000fe20000000000 */
[----:B------:R-:W-:Y:S01]  /*0700*/  LOP3.LUT P0, RZ, R4, 0x7, RZ, 0xc0, !PT ;  /* 0x0000000704ff7812 */ /* 0x000fe2000780c0ff */
[----:B0-----:R-:W-:Y:S01]  /*0710*/  IMAD.MOV R12, RZ, RZ, -R6 ;  /* 0x000000ffff0c7224 */ /* 0x001fe200078e0a06 */
[----:B------:R-:W-:-:S03]  /*0720*/  LOP3.LUT R9, R5, 0xc, R0, 0x78, !PT ;  /* 0x0000000c05097812 */ /* 0x000fc600078e7800 */
[----:B---3--:R-:W-:Y:S01]  /*0730*/  IMAD R5, R13, R12, R2 ;  /* 0x0000000c0d057224 */ /* 0x008fe200078e0202 */
[C---:B------:R-:W-:Y:S01]  /*0740*/  ISETP.LT.U32.AND P0, PT, R9.reuse, 0x2, !P0 ;  /* 0x000000020900780c */ /* 0x040fe20004701070 */
[----:B------:R0:W-:Y:S02]  /*0750*/  STL [R1+0x454], R9 ;  /* 0x0004540901007387 */ /* 0x0001e40000100800 */
[----:B------:R-:W-:Y:S02]  /*0760*/  @P2 LEA.HI R0, R9, R9, RZ, 0x1 ;  /* 0x0000000909002211 */ /* 0x000fe400078f08ff */
[----:B------:R-:W1:Y:S02]  /*0770*/  FENCE.VIEW.ASYNC.S ;  /* 0x00000000000073c6 */ /* 0x000e640000000000 */
[----:B-1----:R0:W1:Y:S01]  /*0780*/  @!UP0 SYNCS.EXCH.64 URZ, [UR6+0x60], UR4 ;  /* 0x00006004063f85b2 */ /* 0x0020620008000100 */
[----:B--2---:R-:W-:Y:S02]  /*0790*/  ISETP.EQ.U32.AND P5, PT, R7, 0x1, PT ;  /* 0x000000010700780c */ /* 0x004fe40003fa2070 */
[----:B------:R-:W-:-:S04]  /*07a0*/  @P2 SHF.R.S32.HI R0, RZ, 0x1, R0 ;  /* 0x00000001ff002819 */ /* 0x000fc80000011400 */
[----:B------:R-:W-:Y:S01]  /*07b0*/  @P2 ISETP.NE.AND P3, PT, R0, R5, PT ;  /* 0x000000050000220c */ /* 0x000fe20003f65270 */
[----:B------:R-:W-:Y:S01]  /*07c0*/  IMAD.MOV.U32 R0, RZ, RZ, 0x1 ;  /* 0x00000001ff007424 */ /* 0x000fe200078e00ff */
[----:B------:R-:W-:Y:S02]  /*07d0*/  SEL R5, RZ, 0x1, !P0 ;  /* 0x00000001ff057807 */ /* 0x000fe40004000000 */
[----:B------:R-:W-:-:S04]  /*07e0*/  @P2 SEL R0, RZ, 0x1, P3 ;  /* 0x00000001ff002807 */ /* 0x000fc80001800000 */
[----:B------:R-:W-:Y:S01]  /*07f0*/  LOP3.LUT R0, R0, R5, RZ, 0xc0, !PT ;  /* 0x0000000500007212 */ /* 0x000fe200078ec0ff */
[----:B------:R0:W2:Y:S01]  /*0800*/  @!UP1 SYNCS.EXCH.64 URZ, [UR6+0x68], UR4 ;  /* 0x00006804063f95b2 */ /* 0x0000a20008000100 */
[----:B------:R-:W-:-:S03]  /*0810*/  NOP ;  /* 0x0000000000007918 */ /* 0x000fc60000000000 */
[----:B------:R0:W-:Y:S01]  /*0820*/  STL [R1+0x450], R0 ;  /* 0x0004500001007387 */ /* 0x0001e20000100800 */
[----:B-1----:R-:W-:Y:S05]  /*0830*/  @!P5 BRA `(.L_x_3) ;  /* 0x000000000008d947 */ /* 0x002fea0003800000 */
[----:B--2-4-:R-:W-:Y:S01]  /*0840*/  UCGABAR_ARV ;  /* 0x00000000000079c7 */ /* 0x014fe20008000000 */
[----:B------:R-:W-:Y:S05]  /*0850*/  BRA `(.L_x_4) ;  /* 0x0000000000047947 */ /* 0x000fea0003800000 */
.L_x_3:
[----:B--2-4-:R-:W-:Y:S01]  /*0860*/  NOP ;  /* 0x0000000000007918 */ /* 0x014fe20000000000 */
.L_x_4:
[----:B0-----:R-:W0:Y:S01]  /*0870*/  LDC R0, c[0x0][0x65c] ;  /* 0x00019700ff007b82 */ /* 0x001e220000000800 */
[----:B------:R-:W-:Y:S02]  /*0880*/  IMAD.U32 R4, RZ, RZ, UR9 ;  /* 0x00000009ff047e24 */ /* 0x000fe4000f8e00ff */
[----:B------:R-:W-:Y:S01]  /*0890*/  IMAD.MOV.U32 R5, RZ, RZ, RZ ;  /* 0x000000ffff057224 */ /* 0x000fe200078e00ff */
[----:B0-----:R-:W-:-:S13]  /*08a0*/  ISETP.NE.AND P4, PT, R0, 0x1, PT ;  /* 0x000000010000780c */ /* 0x001fda0003f85270 */
[----:B------:R-:W0:Y:S01]  /*08b0*/  @P4 LDC R7, c[0x0][0x10] ;  /* 0x00000400ff074b82 */ /* 0x000e220000000800 */
[----:B------:R-:W-:Y:S02]  /*08c0*/  @P4 IMAD.MOV.U32 R3, RZ, RZ, RZ ;  /* 0x000000ffff034224 */ /* 0x000fe400078e00ff */
[----:B------:R-:W-:-:S05]  /*08d0*/  @P4 IMAD.MOV.U32 R15, RZ, RZ, RZ ;  /* 0x000000ffff0f4224 */ /* 0x000fca00078e00ff */
[----:B------:R-:W1:Y:S01]  /*08e0*/  @!P4 LDC R9, c[0x0][0xc] ;  /* 0x00000300ff09cb82 */ /* 0x000e620000000800 */
[----:B0-----:R-:W-:-:S04]  /*08f0*/  @P4 IMAD.WIDE.U32 R6, R7, UR9, R2 ;  /* 0x0000000907064c25 */ /* 0x001fc8000f8e0002 */
[----:B------:R-:W-:Y:S02]  /*0900*/  @P4 IMAD.MOV.U32 R8, RZ, RZ, R6 ;  /* 0x000000ffff084224 */ /* 0x000fe400078e0006 */
[----:B------:R-:W-:Y:S02]  /*0910*/  @P4 IMAD.IADD R16, R7, 0x1, R15 ;  /* 0x0000000107104824 */ /* 0x000fe400078e020f */
[----:B-1----:R-:W-:-:S04]  /*0920*/  @!P4 IMAD.WIDE.U32 R4, R2, R9, R4 ;  /* 0x000000090204c225 */ /* 0x002fc800078e0004 */
[----:B------:R-:W-:Y:S02]  /*0930*/  @!P4 IMAD.MOV.U32 R8, RZ, RZ, R4 ;  /* 0x000000ffff08c224 */ /* 0x000fe400078e0004 */
[----:B------:R-:W-:-:S03]  /*0940*/  @!P4 IMAD.MOV.U32 R16, RZ, RZ, R5 ;  /* 0x000000ffff10c224 */ /* 0x000fc600078e0005 */
[----:B------:R0:W-:Y:S04]  /*0950*/  STL [R1+0x45c], R8 ;  /* 0x00045c0801007387 */ /* 0x0001e80000100800 */
[----:B------:R0:W-:Y:S01]  /*0960*/  STL [R1+0x458], R16 ;  /* 0x0004581001007387 */ /* 0x0001e20000100800 */
[----:B------:R-:W-:Y:S05]  /*0970*/  @!P5 BRA `(.L_x_5) ;  /* 0x00000000000cd947 */ /* 0x000fea0003800000 */
[----:B------:R-:W-:Y:S01]  /*0980*/  UCGABAR_WAIT ;  /* 0x0000000000007dc7 */ /* 0x000fe20008000000 */
[----:B------:R-:W-:Y:S01]  /*0990*/  CCTL.IVALL ;  /* 0x00000000ff00798f */ /* 0x000fe20002000000 */
[----:B------:R-:W-:Y:S05]  /*09a0*/  BRA `(.L_x_6) ;  /* 0x0000000000047947 */ /* 0x000fea0003800000 */
.L_x_5:
[----:B------:R-:W-:Y:S06]  /*09b0*/  BAR.SYNC.DEFER_BLOCKING 0x0 ;  /* 0x0000000000007b1d */ /* 0x000fec0000010000 */
.L_x_6:
[----:B------:R-:W-:Y:S05]  /*09c0*/  @!P1 BRA `(.L_x_7) ;  /* 0x0000027c000c9947 */ /* 0x000fea0003800000 */
[----:B------:R-:W-:-:S06]  /*09d0*/  UISETP.GT.U32.AND UP0, UPT, UR10, 0x1, UPT ;  /* 0x000000010a00788c */ /* 0x000fcc000bf04070 */
[----:B------:R-:W-:-:S13]  /*09e0*/  PLOP3.LUT P0, PT, PT, PT, UP0, 0x80, 0x0 ;  /* 0x000000000000781c */ /* 0x000fda0003f0f008 */
[----:B------:R-:W-:Y:S05]  /*09f0*/  @P0 EXIT ;  /* 0x000000000000094d */ /* 0x000fea0003800000 */
[----:B------:R-:W-:Y:S01]  /*0a00*/  IMAD.MOV.U32 R5, RZ, RZ, -0x1 ;  /* 0xffffffffff057424 */ /* 0x000fe200078e00ff */
[----:B------:R-:W-:Y:S01]  /*0a10*/  ULDC.64 UR4, c[0x0][0x650] ;  /* 0x0001940000047ab9 */ /* 0x000fe20000000a00 */
[----:B------:R-:W-:Y:S01]  /*0a20*/  IMAD.MOV.U32 R4, RZ, RZ, -0x1 ;  /* 0xffffffffff047424 */ /* 0x000fe200078e00ff */
[----:B------:R-:W-:Y:S01]  /*0a30*/  ISETP.GE.U32.AND P0, PT, R8, UR4, PT ;  /* 0x0000000408007c0c */ /* 0x000fe2000bf06070 */
[----:B------:R-:W-:Y:S01]  /*0a40*/  UMOV UR9, 0xffffffff ;  /* 0xffffffff00097882 */ /* 0x000fe20000000000 */
[----:B------:R1:W-:Y:S01]  /*0a50*/  STL [R1+0x464], R5 ;  /* 0x0004640501007387 */ /* 0x0003e20000100800 */
[----:B------:R-:W-:Y:S02]  /*0a60*/  PRMT R0, RZ, 0x7610, R0 ;  /* 0x00007610ff007816 */ /* 0x000fe40000000000 */
[----:B------:R-:W-:Y:S01]  /*0a70*/  ISETP.GE.U32.AND.EX P0, PT, R16, UR5, PT, P0 ;  /* 0x0000000510007c0c */ /* 0x000fe2000bf06100 */
[----:B------:R1:W-:-:S12]  /*0a80*/  STL [R1+0x460], R4 ;  /* 0x0004600401007387 */ /* 0x0003d80000100800 */
[----:B-1----:R-:W-:Y:S05]  /*0a90*/  @P0 BRA `(.L_x_8) ;  /* 0x00000004003c0947 */ /* 0x002fea0003800000 */
[----:B------:R-:W-:Y:S01]  /*0aa0*/  ULDC.64 UR14, c[0x0][0x628] ;  /* 0x00018a00000e7ab9 */ /* 0x000fe20000000a00 */
[----:B------:R-:W1:Y:S01]  /*0ab0*/  LDC.64 R6, c[0x0][0x620] ;  /* 0x00018800ff067b82 */ /* 0x000e620000000a00 */
[----:B------:R-:W-:Y:S01]  /*0ac0*/  ISETP.NE.U32.AND P0, PT, RZ, UR14, PT ;  /* 0x0000000eff007c0c */ /* 0x000fe2000bf05070 */
[----:B------:R-:W-:Y:S01]  /*0ad0*/  ULDC UR11, c[0x0][0x630] ;  /* 0x00018c00000b7ab9 */ /* 0x000fe20000000800 */
[----:B------:R-:W-:Y:S02]  /*0ae0*/  R2UR UR4, R8 ;  /* 0x00000000080472ca */ /* 0x000fe400000e0000 */
[----:B------:R-:W-:Y:S02]  /*0af0*/  ISETP.NE.AND.EX P0, PT, RZ, UR15, PT, P0 ;  /* 0x0000000fff007c0c */ /* 0x000fe4000bf05300 */
[----:B------:R-:W-:-:S11]  /*0b00*/  R2UR UR5, R16 ;  /* 0x00000000100572ca */ /* 0x000fd600000e0000 */
[----:B------:R-:W-:Y:S05]  /*0b10*/  @!P0 BRA `(.L_x_9) ;  /* 0x0000000000308947 */ /* 0x000fea0003800000 */
[----:B------:R-:W-:Y:S01]  /*0b20*/  R2UR UR4, R8 ;  /* 0x00000000080472ca */ /* 0x000fe200000e0000 */
[----:B------:R-:W-:Y:S01]  /*0b30*/  ULDC UR8, c[0x0][0x634] ;  /* 0x00018d0000087ab9 */ /* 0x000fe20000000800 */
[----:B------:R-:W-:-:S11]  /*0b40*/  R2UR UR10, R16 ;  /* 0x00000000100a72ca */ /* 0x000fd600000e0000 */
[----:B------:R-:W-:-:S04]  /*0b50*/  UIADD3 UR8, UP0, UR4, UR8, URZ ;  /* 0x0000000804087290 */ /* 0x000fc8000ff1e03f */
[----:B------:R-:W-:-:S04]  /*0b60*/  UIADD3.X UR10, URZ, UR10, URZ, UP0, !UPT ;  /* 0x0000000a3f0a7290 */ /* 0x000fc800087fe43f */
[----:B------:R-:W-:-:S04]  /*0b70*/  UIMAD.WIDE.U32 UR4, UR10, UR14, URZ ;  /* 0x0000000e0a0472a5 */ /* 0x000fc8000f8e003f */
[----:B------:R-:W-:Y:S02]  /*0b80*/  UIMAD.WIDE.U32 UR6, UP0, UR8, UR15, UR4 ;  /* 0x0000000f080672a5 */ /* 0x000fe4000f800004 */
[----:B------:R-:W-:Y:S02]  /*0b90*/  UIMAD.WIDE.U32 UR4, UR8, UR14, URZ ;  /* 0x0000000e080472a5 */ /* 0x000fe4000f8e003f */
[----:B------:R-:W-:Y:S02]  /*0ba0*/  UIADD3.X UR9, URZ, URZ, URZ, UP0, !UPT ;  /* 0x0000003f3f097290 */ /* 0x000fe400087fe43f */
[----:B------:R-:W-:Y:S01]  /*0bb0*/  UIADD3 URZ, UP0, UR5, UR6, URZ ;  /* 0x00000006053f7290 */ /* 0x000fe2000ff1e03f */
[----:B------:R-:W-:-:S03]  /*0bc0*/  UMOV UR8, UR7 ;  /* 0x0000000700087c82 */ /* 0x000fc60008000000 */
[----:B------:R-:W-:-:S12]  /*0bd0*/  UIMAD.WIDE.U32.X UR4, UR10, UR15, UR8, UP0 ;  /* 0x0000000f0a0472a5 */ /* 0x000fd800080e0408 */
.L_x_9:
[----:B------:R-:W-:Y:S01]  /*0be0*/  USHF.R.U64 UR9, UR4, UR11, UR5 ;  /* 0x0000000b04097299 */ /* 0x000fe20008001205 */
[----:B------:R-:W2:Y:S01]  /*0bf0*/  LDC.64 R20, c[0x0][0x640] ;  /* 0x00019000ff147b82 */ /* 0x000ea20000000a00 */
[----:B------:R-:W-:Y:S01]  /*0c00*/  USHF.R.U32.HI UR4, URZ, UR11, UR5 ;  /* 0x0000000b3f047299 */ /* 0x000fe20008011605 */
[----:B------:R-:W-:Y:S02]  /*0c10*/  IMAD.MOV.U32 R4, RZ, RZ, R8 ;  /* 0x000000ffff047224 */ /* 0x000fe400078e0008 */
[----:B------:R-:W-:Y:S01]  /*0c20*/  IMAD R12, R13, R12, R2 ;  /* 0x0000000c0d0c7224 */ /* 0x000fe200078e0202 */
[----:B------:R-:W-:Y:S01]  /*0c30*/  IADD3 R3, P0, RZ, -UR9, RZ ;  /* 0x80000009ff037c10 */ /* 0x000fe2000ff1e0ff */
[----:B------:R-:W-:Y:S02]  /*0c40*/  IMAD.MOV.U32 R13, RZ, RZ, 0x1 ;  /* 0x00000001ff0d7424 */ /* 0x000fe400078e00ff */
[----:B------:R-:W3:Y:S02]  /*0c50*/  LDC R10, c[0x0][0x618] ;  /* 0x00018600ff0a7b82 */ /* 0x000ee40000000800 */
[----:B------:R-:W-:-:S04]  /*0c60*/  IMAD.X R5, RZ, RZ, ~UR4, P0 ;  /* 0x80000004ff057e24 */ /* 0x000fc800080e06ff */
[-C--:B-1----:R-:W-:Y:S02]  /*0c70*/  IMAD R0, R5, R6.reuse, RZ ;  /* 0x0000000605007224 */ /* 0x082fe400078e02ff */
[----:B------:R-:W1:Y:S01]  /*0c80*/  LDC R14, c[0x0][0x608] ;  /* 0x00018200ff0e7b82 */ /* 0x000e620000000800 */
[----:B------:R-:W-:Y:S02]  /*0c90*/  IMAD.MOV.U32 R5, RZ, RZ, R16 ;  /* 0x000000ffff057224 */ /* 0x000fe400078e0010 */
[----:B------:R-:W-:-:S05]  /*0ca0*/  IMAD.WIDE.U32 R4, R3, R6, R4 ;  /* 0x0000000603047225 */ /* 0x000fca00078e0004 */
[----:B------:R-:W4:Y:S01]  /*0cb0*/  LDC R18, c[0x0][0x658] ;  /* 0x00019600ff127b82 */ /* 0x000f220000000800 */
[----:B------:R-:W-:Y:S01]  /*0cc0*/  IMAD R3, R3, R7, R0 ;  /* 0x0000000703037224 */ /* 0x000fe200078e0200 */
[----:B--2---:R-:W-:-:S03]  /*0cd0*/  ISETP.NE.U32.AND P0, PT, R20, RZ, PT ;  /* 0x000000ff1400720c */ /* 0x004fc60003f05070 */
[----:B------:R-:W-:Y:S01]  /*0ce0*/  IMAD.IADD R3, R5, 0x1, R3 ;  /* 0x0000000105037824 */ /* 0x000fe200078e0203 */
[----:B------:R-:W-:Y:S01]  /*0cf0*/  ISETP.NE.AND.EX P0, PT, R21, RZ, PT, P0 ;  /* 0x000000ff1500720c */ /* 0x000fe20003f05300 */
[----:B------:R-:W-:Y:S01]  /*0d00*/  IMAD.MOV.U32 R5, RZ, RZ, -0x1 ;  /* 0xffffffffff057424 */ /* 0x000fe200078e00ff */
[----:B0-----:R-:W0:Y:S02]  /*0d10*/  LDC R16, c[0x0][0x600] ;  /* 0x00018000ff107b82 */ /* 0x001e240000000800 */
[-CC-:B---3--:R-:W-:Y:S02]  /*0d20*/  SHF.R.U64 R8, R4, R10.reuse, R3.reuse ;  /* 0x0000000a04087219 */ /* 0x188fe40000001203 */
[----:B------:R-:W-:-:S04]  /*0d30*/  SHF.R.U32.HI R3, RZ, R10, R3 ;  /* 0x0000000aff037219 */ /* 0x000fc80000011603 */
[----:B------:R-:W2:Y:S01]  /*0d40*/  LDC R15, c[0x0][0x648] ;  /* 0x00019200ff0f7b82 */ /* 0x000ea20000000800 */
[-CC-:B-1----:R-:W-:Y:S02]  /*0d50*/  SHF.R.U64 R23, R8, R14.reuse, R3.reuse ;  /* 0x0000000e08177219 */ /* 0x182fe40000001203 */
[----:B------:R-:W-:-:S05]  /*0d60*/  SHF.R.U32.HI R3, RZ, R14, R3 ;  /* 0x0000000eff037219 */ /* 0x000fca0000011603 */
[----:B------:R-:W1:Y:S01]  /*0d70*/  LDC R17, c[0x0][0x638] ;  /* 0x00018e00ff117b82 */ /* 0x000e620000000800 */
[-CC-:B----4-:R-:W-:Y:S02]  /*0d80*/  SHF.R.U64 R10, R23, R18.reuse, R3.reuse ;  /* 0x00000012170a7219 */ /* 0x190fe40000001203 */
[-C--:B------:R-:W-:Y:S02]  /*0d90*/  SHF.L.U32 R0, R5, R18.reuse, RZ ;  /* 0x0000001205007219 */ /* 0x080fe400000006ff */
[----:B------:R-:W-:Y:S01]  /*0da0*/  SHF.R.U32.HI R3, RZ, R18, R3 ;  /* 0x00000012ff037219 */ /* 0x000fe20000011603 */
[----:B------:R-:W-:Y:S01]  /*0db0*/  IMAD.MOV.U32 R2, RZ, RZ, R10 ;  /* 0x000000ffff027224 */ /* 0x000fe200078e000a */
[----:B------:R-:W-:Y:S01]  /*0dc0*/  LOP3.LUT R0, RZ, R0, RZ, 0x33, !PT ;  /* 0x00000000ff007212 */ /* 0x000fe200078e33ff */
[----:B------:R-:W3:Y:S01]  /*0dd0*/  LDC R19, c[0x0][0x610] ;  /* 0x00018400ff137b82 */ /* 0x000ee20000000800 */
[----:B------:R-:W-:Y:S05]  /*0de0*/  @!P0 BRA `(.L_x_10) ;  /* 0x0000000000288947 */ /* 0x000fea0003800000 */
[----:B------:R-:W4:Y:S02]  /*0df0*/  LDC R7, c[0x0][0x64c] ;  /* 0x00019300ff077b82 */ /* 0x000f240000000800 */
[----:B----4-:R-:W-:-:S05]  /*0e00*/  IADD3 R7, P0, R10, R7, RZ ;  /* 0x000000070a077210 */ /* 0x010fca0007f1e0ff */
[----:B------:R-:W-:-:S04]  /*0e10*/  IMAD.X R9, RZ, RZ, R3, P0 ;  /* 0x000000ffff097224 */ /* 0x000fc800000e0603 */
[----:B------:R-:W-:-:S04]  /*0e20*/  IMAD.WIDE.U32 R2, R9, R20, RZ ;  /* 0x0000001409027225 */ /* 0x000fc800078e00ff */
[----:B------:R-:W-:-:S04]  /*0e30*/  IMAD.WIDE.U32 R4, P0, R7, R21, R2 ;  /* 0x0000001507047225 */ /* 0x000fc80007800002 */
[----:B------:R-:W-:-:S04]  /*0e40*/  IMAD.WIDE.U32 R2, R7, R20, RZ ;  /* 0x0000001407027225 */ /* 0x000fc800078e00ff */
[----:B------:R-:W-:Y:S01]  /*0e50*/  IMAD.X R7, RZ, RZ, RZ, P0 ;  /* 0x000000ffff077224 */ /* 0x000fe200000e06ff */
[----:B------:R-:W-:Y:S01]  /*0e60*/  IADD3 RZ, P0, R3, R4, RZ ;  /* 0x0000000403ff7210 */ /* 0x000fe20007f1e0ff */
[----:B------:R-:W-:-:S04]  /*0e70*/  IMAD.MOV.U32 R6, RZ, RZ, R5 ;  /* 0x000000ffff067224 */ /* 0x000fc800078e0005 */
[----:B------:R-:W-:-:S08]  /*0e80*/  IMAD.WIDE.U32.X R2, R9, R21, R6, P0 ;  /* 0x0000001509027225 */ /* 0x000fd000000e0406 */
.L_x_10:
[----:B--2---:R-:W-:Y:S01]  /*0e90*/  SHF.R.U64 R4, R2, R15, R3 ;  /* 0x0000000f02047219 */ /* 0x004fe20000001203 */
[----:B0-----:R-:W-:Y:S01]  /*0ea0*/  VIADD R5, R16, 0xffffffff ;  /* 0xffffffff10057836 */ /* 0x001fe20000000000 */
[----:B------:R-:W-:Y:S02]  /*0eb0*/  SHF.L.U32 R2, R13, R18, RZ ;  /* 0x000000120d027219 */ /* 0x000fe400000006ff */
[----:B------:R-:W-:Y:S01]  /*0ec0*/  LOP3.LUT R3, R23, R0, RZ, 0xc0, !PT ;  /* 0x0000000017037212 */ /* 0x000fe200078ec0ff */
[----:B------:R-:W-:Y:S01]  /*0ed0*/  IMAD.MOV R6, RZ, RZ, -R4 ;  /* 0x000000ffff067224 */ /* 0x000fe200078e0a04 */
[----:B------:R-:W-:Y:S02]  /*0ee0*/  SEL R0, R11, R12, !P4 ;  /* 0x0000000c0b007207 */ /* 0x000fe40006000000 */
[----:B------:R-:W-:Y:S01]  /*0ef0*/  LOP3.LUT R5, R8, R5, RZ, 0xc0, !PT ;  /* 0x0000000508057212 */ /* 0x000fe200078ec0ff */
[----:B------:R-:W-:Y:S02]  /*0f00*/  IMAD R7, R2, R4, R3 ;  /* 0x0000000402077224 */ /* 0x000fe400078e0203 */
[----:B-1----:R-:W-:-:S02]  /*0f10*/  IMAD R3, R6, R17, R10 ;  /* 0x0000001106037224 */ /* 0x002fc400078e020a */
[----:B---3--:R-:W-:Y:S02]  /*0f20*/  IMAD R2, R7, R19, R0 ;  /* 0x0000001307027224 */ /* 0x008fe400078e0200 */
[----:B------:R-:W-:Y:S02]  /*0f30*/  IMAD R3, R3, R16, R5 ;  /* 0x0000001003037224 */ /* 0x000fe400078e0205 */
[----:B------:R-:W-:-:S03]  /*0f40*/  IMAD.MOV.U32 R0, RZ, RZ, 0x1 ;  /* 0x00000001ff007424 */ /* 0x000fc600078e00ff */
[----:B------:R-:W-:Y:S02]  /*0f50*/  SEL R4, R3, R2, !P4 ;  /* 0x0000000203047207 */ /* 0x000fe40006000000 */
[----:B------:R-:W-:-:S03]  /*0f60*/  SEL R2, R2, R3, !P4 ;  /* 0x0000000302027207 */ /* 0x000fc60006000000 */
[----:B------:R1:W-:Y:S04]  /*0f70*/  STL [R1+0x460], R4 ;  /* 0x0004600401007387 */ /* 0x0003e80000100800 */
[----:B------:R1:W-:Y:S02]  /*0f80*/  STL [R1+0x464], R2 ;  /* 0x0004640201007387 */ /* 0x0003e40000100800 */
.L_x_8:
[----:B------:R-:W-:-:S08]  /*0f90*/  NOP ;  /* 0x0000000000007918 */ /* 0x000fd00000000000 */
[----:B------:R-:W2:Y:S02]  /*0fa0*/  USETMAXREG.TRY_ALLOC.CTAPOOL UP0, 0xf0 ;  /* 0x000000f0000079c8 */ /* 0x000ea40008000600 */
[----:B--2---:R-:W-:-:S13]  /*0fb0*/  PLOP3.LUT P0, PT, PT, PT, UP0, 0x80, 0x0 ;  /* 0x000000000000781c */ /* 0x004fda0003f0f008 */
[----:B------:R-:W-:Y:S05]  /*0fc0*/  @!P0 BRA `(.L_x_8) ;  /* 0xfffffffc00f08947 */ /* 0x000fea000383ffff */
[----:B------:R-:W-:Y:S01]  /*0fd0*/  ULDC.64 UR4, c[0x0][0x598] ;  /* 0x0001660000047ab9 */ /* 0x000fe20000000a00 */
[----:B------:R-:W-:Y:S01]  /*0fe0*/  ULDC.64 UR14, c[0x0][0x208] ;  /* 0x00008200000e7ab9 */ /* 0x000fe20000000a00 */
[----:B------:R-:W-:-:S04]  /*0ff0*/  ISETP.NE.U32.AND P0, PT, RZ, UR4, PT ;  /* 0x00000004ff007c0c */ /* 0x000fc8000bf05070 */
[----:B------:R-:W-:-:S13]  /*1000*/  ISETP.NE.AND.EX P0, PT, RZ, UR5, PT, P0 ;  /* 0x00000005ff007c0c */ /* 0x000fda000bf05300 */
[----:B------:R-:W-:Y:S05]  /*1010*/  @!P0 BRA `(.L_x_11) ;  /* 0x0000000000208947 */ /* 0x000fea0003800000 */
[----:B-1----:R-:W1:Y:S02]  /*1020*/  LDC.64 R2, c[0x0][0x598] ;  /* 0x00016600ff027b82 */ /* 0x002e640000000a00 */
[----:B-1----:R-:W2:Y:S02]  /*1030*/  LDG.E.64 R2, desc[UR14][R2.64] ;  /* 0x0000000e02027981 */ /* 0x002ea4000c1e1b00 */
[----:B--2---:R-:W-:-:S04]  /*1040*/  ISETP.NE.U32.AND P0, PT, R2, RZ, PT ;  /* 0x000000ff0200720c */ /* 0x004fc80003f05070 */
[----:B------:R-:W-:-:S13]  /*1050*/  ISETP.NE.AND.EX P0, PT, R3, RZ, PT, P0 ;  /* 0x000000ff0300720c */ /* 0x000fda0003f05300 */
[----:B------:R-:W-:Y:S05]  /*1060*/  @!P0 BRA `(.L_x_11) ;  /* 0x00000000000c8947 */ /* 0x000fea0003800000 */
[----:B------:R-:W2:Y:S02]  /*1070*/  LD.E R2, desc[UR14][R2.64] ;  /* 0x0000000e02027980 */ /* 0x000ea4000c101900 */
[----:B--2---:R-:W-:Y:S01]  /*1080*/  R2UR UR20, R2 ;  /* 0x00000000021472ca */ /* 0x004fe200000e0000 */
[----:B------:R-:W-:-:S14]  /*1090*/  BRA `(.L_x_12) ;  /* 0x0000000000247947 */ /* 0x000fdc0003800000 */
.L_x_11:
[----:B------:R-:W-:Y:S02]  /*10a0*/  ULDC.64 UR4, c[0x0][0x588] ;  /* 0x0001620000047ab9 */ /* 0x000fe40000000a00 */
[----:B------:R-:W-:-:S04]  /*10b0*/  ISETP.NE.U32.AND P0, PT, RZ, UR4, PT ;  /* 0x00000004ff007c0c */ /* 0x000fc8000bf05070 */
[----:B------:R-:W-:-:S13]  /*10c0*/  ISETP.NE.AND.EX P0, PT, RZ, UR5, PT, P0 ;  /* 0x00000005ff007c0c */ /* 0x000fda000bf05300 */
[----:B------:R-:W-:Y:S05]  /*10d0*/  @!P0 BRA `(.L_x_13) ;  /* 0x0000000000108947 */ /* 0x000fea0003800000 */
[----:B-1----:R-:W1:Y:S02]  /*10e0*/  LDC.64 R2, c[0x0][0x588] ;  /* 0x00016200ff027b82 */ /* 0x002e640000000a00 */
[----:B-1----:R-:W2:Y:S02]  /*10f0*/  LDG.E R2, desc[UR14][R2.64] ;  /* 0x0000000e02027981 */ /* 0x002ea4000c1e1900 */
[----:B--2---:R-:W-:Y:S01]  /*1100*/  R2UR UR20, R2 ;  /* 0x00000000021472ca */ /* 0x004fe200000e0000 */
[----:B------:R-:W-:-:S14]  /*1110*/  BRA `(.L_x_12) ;  /* 0x0000000000047947 */ /* 0x000fdc0003800000 */
.L_x_13:
[----:B------:R-:W-:-:S05]  /*1120*/  ULDC UR20, c[0x0][0x580] ;  /* 0x0001600000147ab9 */ /* 0x000fca0000000800 */
.L_x_12:
[----:B------:R-:W-:Y:S02]  /*1130*/  ULDC.64 UR4, c[0x0][0x5a0] ;  /* 0x0001680000047ab9 */ /* 0x000fe40000000a00 */
        /* <DEDUP_REMOVED lines=11> */
.L_x_14:
        /* <DEDUP_REMOVED lines=8> */
.L_x_16:
[----:B------:R-:W-:-:S05]  /*1270*/  ULDC UR21, c[0x0][0x584] ;  /* 0x0001610000157ab9 */ /* 0x000fca0000000800 */
.L_x_15:
[----:B------:R-:W-:-:S13]  /*1280*/  LOP3.LUT P0, RZ, R0, 0xff, RZ, 0xc0, !PT ;  /* 0x000000ff00ff7812 */ /* 0x000fda000780c0ff */
[----:B------:R-:W-:Y:S05]  /*1290*/  @!P0 EXIT ;  /* 0x000000000000894d */ /* 0x000fea0003800000 */
[----:B------:R-:W-:Y:S01]  /*12a0*/  ULDC UR4, c[0x0][0x28c] ;  /* 0x0000a30000047ab9 */ /* 0x000fe20000000800 */
[----:B------:R-:W-:Y:S02]  /*12b0*/  ULOP3.LUT UR22, UR13, 0x1, URZ, 0xfc, !UPT ;  /* 0x000000010d167892 */ /* 0x000fe4000f8efc3f */
[----:B------:R-:W-:-:S04]  /*12c0*/  UIADD3 UR4, UR4, 0x7f, URZ ;  /* 0x0000007f04047890 */ /* 0x000fc8000fffe03f */
[----:B------:R-:W-:-:S04]  /*12d0*/  USHF.R.S32.HI UR5, URZ, 0x1f, UR4 ;  /* 0x0000001f3f057899 */ /* 0x000fc80008011404 */
[----:B------:R-:W-:-:S03]  /*12e0*/  ULEA.HI UR5, UR5, UR4, URZ, 0x7 ;  /* 0x0000000405057291 */ /* 0x000fc6000f8f383f */
[----:B------:R-:W-:Y:S01]  /*12f0*/  UMOV UR4, URZ ;  /* 0x0000003f00047c82 */ /* 0x000fe20008000000 */
[----:B------:R-:W-:-:S03]  /*1300*/  USHF.R.S32.HI UR10, URZ, 0x7, UR5 ;  /* 0x000000073f0a7899 */ /* 0x000fc60008011405 */
[----:B------:R-:W-:-:S09]  /*1310*/  UMOV UR5, URZ ;  /* 0x0000003f00057c82 */ /* 0x000fd20008000000 */
.L_x_555:
[----:B------:R-:W-:Y:S01]  /*1320*/  STL [R1+0x44c], RZ ;  /* 0x00044cff01007387 */ /* 0x000fe20000100800 */
[----:B--2---:R-:W2:Y:S01]  /*1330*/  S2UR UR18, SR_CgaCtaId ;  /* 0x00000000001279c3 */ /* 0x004ea20000008800 */
[----:B------:R-:W-:Y:S01]  /*1340*/  UMOV UR17, 0x400 ;  /* 0x0000040000117882 */ /* 0x000fe20000000000 */
[----:B------:R-:W-:Y:S01]  /*1350*/  UMOV UR6, URZ ;  /* 0x0000003f00067c82 */ /* 0x000fe20008000000 */
[----:B------:R-:W-:Y:S01]  /*1360*/  STL [R1+0x448], RZ ;  /* 0x000448ff01007387 */ /* 0x000fe20000100800 */
[----:B------:R-:W-:Y:S01]  /*1370*/  UMOV UR7, URZ ;  /* 0x0000003f00077c82 */ /* 0x000fe20008000000 */
[----:B------:R-:W-:Y:S01]  /*1380*/  UMOV UR8, URZ ;  /* 0x0000003f00087c82 */ /* 0x000fe20008000000 */
[----:B------:R-:W-:Y:S01]  /*1390*/  UMOV UR23, UR5 ;  /* 0x0000000500177c82 */ /* 0x000fe20008000000 */
[----:B------:R-:W-:Y:S01]  /*13a0*/  STL [R1+0x444], RZ ;  /* 0x000444ff01007387 */ /* 0x000fe20000100800 */
[----:B-1----:R-:W1:Y:S01]  /*13b0*/  LDC R2, c[0x0][0x28c] ;  /* 0x0000a300ff027b82 */ /* 0x002e620000000800 */
[----:B------:R-:W-:Y:S01]  /*13c0*/  UMOV UR24, UR4 ;  /* 0x0000000400187c82 */ /* 0x000fe20008000000 */
[----:B------:R-:W-:Y:S01]  /*13d0*/  CS2R R236, SRZ ;  /* 0x0000000000ec7805 */ /* 0x000fe2000001ff00 */
[----:B------:R-:W-:Y:S01]  /*13e0*/  STL [R1+0x440], RZ ;  /* 0x000440ff01007387 */ /* 0x000fe20000100800 */
[----:B------:R-:W-:-:S02]  /*13f0*/  CS2R R234, SRZ ;  /* 0x0000000000ea7805 */ /* 0x000fc4000001ff00 */
[----:B------:R-:W-:Y:S02]  /*1400*/  CS2R R232, SRZ ;  /* 0x0000000000e87805 */ /* 0x000fe4000001ff00 */
[----:B------:R-:W-:Y:S01]  /*1410*/  CS2R R230, SRZ ;  /* 0x0000000000e67805 */ /* 0x000fe2000001ff00 */
[----:B------:R-:W-:Y:S01]  /*1420*/  STL [R1+0x43c], RZ ;  /* 0x00043cff01007387 */ /* 0x000fe20000100800 */
[----:B------:R-:W-:Y:S02]  /*1430*/  CS2R R228, SRZ ;  /* 0x0000000000e47805 */ /* 0x000fe4000001ff00 */
[----:B------:R-:W-:Y:S02]  /*1440*/  CS2R R226, SRZ ;  /* 0x0000000000e27805 */ /* 0x000fe4000001ff00 */
        /* <DEDUP_REMOVED lines=14> */
[----:B-1----:R-:W-:Y:S02]  /*1530*/  ISETP.GE.AND P0, PT, R2, 0x1, PT ;  /* 0x000000010200780c */ /* 0x002fe40003f06270 */
        /* <DEDUP_REMOVED lines=40> */
[----:B0-----:R-:W-:Y:S02]  /*17c0*/  CS2R R16, SRZ ;  /* 0x0000000000107805 */ /* 0x001fe4000001ff00 */
        /* <DEDUP_REMOVED lines=94> */
[----:B------:R-:W-:-:S03]  /*1db0*/  CS2R R150, SRZ ;  /* 0x0000000000967805 */ /* 0x000fc6000001ff00 */
[----:B------:R-:W-:Y:S04]  /*1dc0*/  STL [R1+0x3a0], RZ ;  /* 0x0003a0ff01007387 */ /* 0x000fe80000100800 */
        /* <DEDUP_REMOVED lines=104> */
[----:B------:R-:W-:Y:S04]  /*2450*/  STL [R1], RZ ;  /* 0x000000ff01007387 */ /* 0x000fe80000100800 */
        /* <DEDUP_REMOVED lines=39> */
[----:B------:R-:W-:Y:S01]  /*26d0*/  STL [R1+0xa0], RZ ;  /* 0x0000a0ff01007387 */ /* 0x000fe20000100800 */
[----:B------:R-:W0:Y:S03]  /*26e0*/  S2R R0, SR_TID.X ;  /* 0x0000000000007919 */ /* 0x000e260000002100 */
        /* <DEDUP_REMOVED lines=8> */
[----:B0-----:R-:W-:-:S03]  /*2770*/  LOP3.LUT R0, R0, 0x80, RZ, 0xc0, !PT ;  /* 0x0000008000007812 */ /* 0x001fc600078ec0ff */
[----:B------:R-:W-:Y:S01]  /*2780*/  STL [R1+0xc4], RZ ;  /* 0x0000c4ff01007387 */ /* 0x000fe20000100800 */
[----:B------:R-:W-:-:S03]  /*2790*/  SHF.R.U32.HI R0, RZ, 0x7, R0 ;  /* 0x00000007ff007819 */ /* 0x000fc60000011600 */
        /* <DEDUP_REMOVED lines=33> */
[----:B------:R-:W0:Y:S04]  /*29b0*/  SHFL.IDX PT, R0, R0, RZ, 0x1f ;  /* 0x00001fff00007589 */ /* 0x000e2800000e0000 */
[----:B------:R1:W-:Y:S04]  /*29c0*/  STL [R1+0x14c], RZ ;  /* 0x00014cff01007387 */ /* 0x0003e80000100800 */
[----:B------:R1:W-:Y:S04]  /*29d0*/  STL [R1+0x150], RZ ;  /* 0x000150ff01007387 */ /* 0x0003e80000100800 */
[----:B------:R1:W-:Y:S04]  /*29e0*/  STL [R1+0x154], RZ ;  /* 0x000154ff01007387 */ /* 0x0003e80000100800 */
[----:B------:R1:W-:Y:S04]  /*29f0*/  STL [R1+0x158], RZ ;  /* 0x000158ff01007387 */ /* 0x0003e80000100800 */
[----:B------:R1:W-:Y:S04]  /*2a00*/  STL [R1+0x15c], RZ ;  /* 0x00015cff01007387 */ /* 0x0003e80000100800 */
[----:B------:R1:W-:Y:S01]  /*2a10*/  STL [R1+0x160], RZ ;  /* 0x000160ff01007387 */ /* 0x0003e20000100800 */
[----:B0-----:R-:W-:-:S03]  /*2a20*/  R2UR UR11, R0 ;  /* 0x00000000000b72ca */ /* 0x001fc600000e0000 */
[----:B------:R1:W-:Y:S04]  /*2a30*/  STL [R1+0x164], RZ ;  /* 0x000164ff01007387 */ /* 0x0003e80000100800 */
[----:B------:R1:W-:Y:S04]  /*2a40*/  STL [R1+0x168], RZ ;  /* 0x000168ff01007387 */ /* 0x0003e80000100800 */
[----:B------:R1:W-:Y:S02]  /*2a50*/  STL [R1+0x16c], RZ ;  /* 0x00016cff01007387 */ /* 0x0003e40000100800 */
[----:B------:R-:W-:-:S02]  /*2a60*/  ULEA.HI UR12, UR11, UR11, URZ, 0x1 ;  /* 0x0000000b0b0c7291 */ /* 0x000fc4000f8f083f */
[----:B------:R1:W-:Y:S02]  /*2a70*/  STL [R1+0x170], RZ ;  /* 0x000170ff01007387 */ /* 0x0003e40000100800 */
[----:B------:R-:W-:Y:S02]  /*2a80*/  ULOP3.LUT UR16, UR12, 0x7fffe, URZ, 0xc0, !UPT ;  /* 0x0007fffe0c107892 */ /* 0x000fe4000f8ec03f */
[----:B------:R1:W-:Y:S01]  /*2a90*/  STL [R1+0x174], RZ ;  /* 0x000174ff01007387 */ /* 0x0003e20000100800 */
[----:B--2---:R-:W-:Y:S02]  /*2aa0*/  ULEA UR12, UR18, UR17, 0x18 ;  /* 0x00000011120c7291 */ /* 0x004fe4000f8ec03f */
[----:B------:R-:W-:Y:S01]  /*2ab0*/  UIADD3 UR16, UR11, -UR16, URZ ;  /* 0x800000100b107290 */ /* 0x000fe2000fffe03f */
[----:B------:R1:W-:Y:S03]  /*2ac0*/  STL [R1+0x178], RZ ;  /* 0x000178ff01007387 */ /* 0x0003e60000100800 */
[----:B------:R-:W-:Y:S01]  /*2ad0*/  ULEA UR16, UR16, UR12, 0xd ;  /* 0x0000000c10107291 */ /* 0x000fe2000f8e683f */
[----:B------:R1:W-:Y:S03]  /*2ae0*/  STL [R1+0x17c], RZ ;  /* 0x00017cff01007387 */ /* 0x0003e60000100800 */
[----:B------:R-:W-:Y:S01]  /*2af0*/  UIADD3 UR16, UR16, 0x100, URZ ;  /* 0x0000010010107890 */ /* 0x000fe2000fffe03f */
[----:B------:R1:W-:Y:S03]  /*2b00*/  STL [R1+0x180], RZ ;  /* 0x000180ff01007387 */ /* 0x0003e60000100800 */
[----:B------:R-:W-:Y:S01]  /*2b10*/  USHF.R.U32.HI UR11, URZ, 0x4, UR16 ;  /* 0x000000043f0b7899 */ /* 0x000fe20008011610 */
[----:B------:R1:W-:Y:S03]  /*2b20*/  STL [R1+0x184], RZ ;  /* 0x000184ff01007387 */ /* 0x0003e60000100800 */
[----:B------:R-:W-:Y:S01]  /*2b30*/  ULOP3.LUT UR11, UR11, 0x3fff, URZ, 0xc0, !UPT ;  /* 0x00003fff0b0b7892 */ /* 0x000fe2000f8ec03f */
[----:B------:R1:W-:Y:S04]  /*2b40*/  STL [R1+0x188], RZ ;  /* 0x000188ff01007387 */ /* 0x0003e80000100800 */
        /* <DEDUP_REMOVED lines=28> */
[----:B------:R1:W-:Y:S01]  /*2d10*/  STL [R1+0x1fc], RZ ;  /* 0x0001fcff01007387 */ /* 0x0003e20000100800 */
[----:B------:R-:W-:Y:S05]  /*2d20*/  @!P0 BRA `(.L_x_17) ;  /* 0x0000006000a88947 */ /* 0x000fea0003800000 */
[----:B------:R-:W-:-:S06]  /*2d30*/  UISETP.NE.AND UP0, UPT, UR22, 0x3, UPT ;  /* 0x000000031600788c */ /* 0x000fcc000bf05270 */
[----:B------:R-:W-:-:S13]  /*2d40*/  PLOP3.LUT P1, PT, PT, PT, UP0, 0x80, 0x0 ;  /* 0x000000000000781c */ /* 0x000fda0003f2f008 */
[----:B------:R-:W-:Y:S05]  /*2d50*/  @!P1 BRA `(.L_x_18) ;  /* 0x0000000000049947 */ /* 0x000fea0003800000 */
[----:B------:R-:W-:Y:S01]  /*2d60*/  BPT.TRAP 0x1 ;  /* 0x000000040000795c */ /* 0x000fe20000300000 */
.L_x_18:
[----:B------:R-:W-:Y:S01]  /*2d70*/  ULEA UR6, UR5, UR12, 0x3 ;  /* 0x0000000c05067291 */ /* 0x000fe2000f8e183f */
[----:B------:R-:W-:-:S05]  /*2d80*/  IMAD.U32 R0, RZ, RZ, UR4 ;  /* 0x00000004ff007e24 */ /* 0x000fca000f8e00ff */
[----:B------:R-:W-:-:S04]  /*2d90*/  SHF.L.U32 R0, R0, 0x1f, RZ ;  /* 0x0000001f00007819 */ /* 0x000fc800000006ff */
[----:B------:R0:W2:Y:S01]  /*2da0*/  SYNCS.PHASECHK.TRANS64.TRYWAIT P0, [UR6], R0 ;  /* 0x00000000ff0075a7 */ /* 0x0000a20008000146 */
[----:B------:R-:W-:Y:S05]  /*2db0*/  @!P1 BRA `(.L_x_19) ;  /* 0x0000000000049947 */ /* 0x000fea0003800000 */
[----:B------:R-:W-:Y:S01]  /*2dc0*/  BPT.TRAP 0x1 ;  /* 0x000000040000795c */ /* 0x000fe20000300000 */
.L_x_19:
[----:B--2---:R-:W-:Y:S05]  /*2dd0*/  @P0 BRA `(.L_x_20) ;  /* 0x0000000000080947 */ /* 0x004fea0003800000 */
[----:B------:R-:W2:Y:S02]  /*2de0*/  SYNCS.PHASECHK.TRANS64.TRYWAIT P0, [UR6], R0 ;  /* 0x00000000ff0075a7 */ /* 0x000ea40008000146 */
[----:B--2---:R-:W-:Y:S05]  /*2df0*/  @!P0 BRA `(.L_x_21) ;  /* 0x0000026c00b08947 */ /* 0x004fea0003800000 */
.L_x_20:
[----:B------:R-:W-:Y:S01]  /*2e00*/  UIADD3 UR6, UR12, 0x28100, URZ ;  /* 0x000281000c067890 */ /* 0x000fe2000fffe03f */
[----:B------:R-:W-:Y:S01]  /*2e10*/  WARPGROUP.ARRIVE ;  /* 0x00000000000079c5 */ /* 0x000fe20000000000 */
[----:B------:R-:W-:Y:S02]  /*2e20*/  ULOP3.LUT UR7, UR11, 0x10000, URZ, 0xfc, !UPT ;  /* 0x000100000b077892 */ /* 0x000fe4000f8efc3f */
[----:B------:R-:W-:Y:S02]  /*2e30*/  USHF.R.U32.HI UR6, URZ, 0x4, UR6 ;  /* 0x000000043f067899 */ /* 0x000fe40008011606 */
[----:B------:R-:W-:Y:S02]  /*2e40*/  ULEA UR7, UR5, UR7, 0xb ;  /* 0x0000000705077291 */ /* 0x000fe4000f8e583f */
[----:B------:R-:W-:Y:S01]  /*2e50*/  ULOP3.LUT UR6, UR6, 0x3fff, URZ, 0xc0, !UPT ;  /* 0x00003fff06067892 */ /* 0x000fe2000f8ec03f */
[----:B------:R-:W-:Y:S01]  /*2e60*/  UMOV UR17, 0x40000040 ;  /* 0x4000004000117882 */ /* 0x000fe20000000000 */
[----:B------:R-:W-:-:S02]  /*2e70*/  UMOV UR19, 0x40000040 ;  /* 0x4000004000137882 */ /* 0x000fc40000000000 */
[----:B------:R-:W-:Y:S01]  /*2e80*/  ULOP3.LUT UR6, UR6, 0x10000, URZ, 0xfc, !UPT ;  /* 0x0001000006067892 */ /* 0x000fe2000f8efc3f */
[----:B------:R-:W-:-:S03]  /*2e90*/  UMOV UR16, UR7 ;  /* 0x0000000700107c82 */ /* 0x000fc60008000000 */
[----:B------:R-:W-:-:S07]  /*2ea0*/  ULEA UR8, UR5, UR6, 0xb ;  /* 0x0000000605087291 */ /* 0x000fce000f8e583f */
[----:B------:R-:W-:Y:S02]  /*2eb0*/  UMOV UR18, UR8 ;  /* 0x0000000800127c82 */ /* 0x000fe40008000000 */
[----:B------:R-:W-:Y:S01]  /*2ec0*/  QGMMA.64x256x32.F32.E5M2.E5M2 R24, gdesc[UR16], RZ, !UPT, gsb0 ;  /* 0x03e00000101879f3 */ /* 0x000fe2000c0038ff */
[----:B------:R-:W-:Y:S01]  /*2ed0*/  UIADD3 UR16, UR7, 0x400, URZ ;  /* 0x0000040007107890 */ /* 0x000fe2000fffe03f */
[----:B------:R-:W-:Y:S01]  /*2ee0*/  UMOV UR17, 0x40000040 ;  /* 0x4000004000117882 */ /* 0x000fe20000000000 */
[----:B------:R-:W-:Y:S02]  /*2ef0*/  WARPGROUP.DEPBAR.LE gsb0, 0x0 ;  /* 0x00008000000079c5 */ /* 0x000fe40000010000 */
[----:B------:R-:W-:Y:S04]  /*2f00*/  STL.64 [R1], R24 ;  /* 0x0000001801007387 */ /* 0x000fe80000100a00 */
[----:B------:R-:W-:Y:S04]  /*2f10*/  STL.64 [R1+0x8], R26 ;  /* 0x0000081a01007387 */ /* 0x000fe80000100a00 */
        /* <DEDUP_REMOVED lines=61> */
[----:B------:R3:W-:Y:S02]  /*32f0*/  STL.64 [R1+0x1f8], R150 ;  /* 0x0001f89601007387 */ /* 0x0007e40000100a00 */
[----:B---3--:R-:W-:-:S06]  /*3300*/  WARPGROUP.ARRIVE ;  /* 0x00000000000079c5 */ /* 0x008fcc0000000000 */
[----:B------:R-:W-:Y:S03]  /*3310*/  QGMMA.64x256x32.F32.E5M2.E5M2 R24, gdesc[UR16], RZ, !UPT, gsb0 ;  /* 0x03e00000101879f3 */ /* 0x000fe6000c0038ff */
[----:B------:R-:W-:Y:S02]  /*3320*/  WARPGROUP.DEPBAR.LE gsb0, 0x0 ;  /* 0x00008000000079c5 */ /* 0x000fe40000010000 */
        /* <DEDUP_REMOVED lines=63> */
[----:B------:R3:W-:Y:S04]  /*3720*/  STL.64 [R1+0x5d0], R24 ;  /* 0x0005d01801007387 */ /* 0x0007e80000100a00 */
[----:B---3--:R-:W3:Y:S04]  /*3730*/  LDL.LU.64 R24, [R1] ;  /* 0x0000000001187983 */ /* 0x008ee80000300a00 */
[----:B------:R-:W3:Y:S04]  /*3740*/  LDL.LU.64 R26, [R1+0x8] ;  /* 0x00000800011a7983 */ /* 0x000ee80000300a00 */
        /* <DEDUP_REMOVED lines=61> */
[----:B------:R-:W3:Y:S01]  /*3b20*/  LDL.LU.64 R150, [R1+0x1f8] ;  /* 0x0001f80001967983 */ /* 0x000ee20000300a00 */
[----:B------:R-:W-:-:S02]  /*3b30*/  UIADD3 UR16, UR7, 0x2, URZ ;  /* 0x0000000207107890 */ /* 0x000fc4000fffe03f */
[----:B------:R-:W-:Y:S01]  /*3b40*/  UIADD3 UR18, UR8, 0x2, URZ ;  /* 0x0000000208127890 */ /* 0x000fe2000fffe03f */
[----:B------:R-:W-:Y:S01]  /*3b50*/  UMOV UR17, 0x40000040 ;  /* 0x4000004000117882 */ /* 0x000fe20000000000 */
[----:B------:R-:W-:Y:S01]  /*3b60*/  UMOV UR19, 0x40000040 ;  /* 0x4000004000137882 */ /* 0x000fe20000000000 */
[----:B---3--:R-:W-:-:S06]  /*3b70*/  WARPGROUP.ARRIVE ;  /* 0x00000000000079c5 */ /* 0x008fcc0000000000 */
[----:B------:R-:W-:Y:S03]  /*3b80*/  QGMMA.64x256x32.F32.E5M2.E5M2 R24, gdesc[UR16], R24, gsb0 ;  /* 0x03e00000101879f3 */ /* 0x000fe60008003818 */
[----:B------:R-:W-:Y:S02]  /*3b90*/  WARPGROUP.DEPBAR.LE gsb0, 0x0 ;  /* 0x00008000000079c5 */ /* 0x000fe40000010000 */
[----:B------:R-:W-:Y:S01]  /*3ba0*/  STL.64 [R1], R24 ;  /* 0x0000001801007387 */ /* 0x000fe20000100a00 */
[----:B------:R-:W-:Y:S02]  /*3bb0*/  IMAD.MOV.U32 R2, RZ, RZ, R150 ;  /* 0x000000ffff027224 */ /* 0x000fe400078e0096 */
[----:B0-2---:R-:W-:Y:S01]  /*3bc0*/  IMAD.MOV.U32 R0, RZ, RZ, R151 ;  /* 0x000000ffff007224 */ /* 0x005fe200078e0097 */
[----:B------:R-:W-:Y:S01]  /*3bd0*/  STL.64 [R1+0x8], R26 ;  /* 0x0000081a01007387 */ /* 0x000fe20000100a00 */
[----:B------:R-:W-:-:S02]  /*3be0*/  IMAD.MOV.U32 R4, RZ, RZ, R148 ;  /* 0x000000ffff047224 */ /* 0x000fc400078e0094 */
[----:B------:R-:W-:Y:S01]  /*3bf0*/  IMAD.MOV.U32 R3, RZ, RZ, R149 ;  /* 0x000000ffff037224 */ /* 0x000fe200078e0095 */
[----:B------:R-:W-:Y:S01]  /*3c00*/  STL.64 [R1+0x10], R28 ;  /* 0x0000101c01007387 */ /* 0x000fe20000100a00 */
[----:B------:R-:W-:Y:S02]  /*3c10*/  IMAD.MOV.U32 R6, RZ, RZ, R146 ;  /* 0x000000ffff067224 */ /* 0x000fe400078e0092 */
[----:B------:R-:W-:Y:S01]  /*3c20*/  IMAD.MOV.U32 R5, RZ, RZ, R147 ;  /* 0x000000ffff057224 */ /* 0x000fe200078e0093 */
[----:B------:R-:W-:Y:S01]  /*3c30*/  STL.64 [R1+0x18], R30 ;  /* 0x0000181e01007387 */ /* 0x000fe20000100a00 */
[----:B------:R-:W-:Y:S02]  /*3c40*/  IMAD.MOV.U32 R8, RZ, RZ, R144 ;  /* 0x000000ffff087224 */ /* 0x000fe400078e0090 */
[----:B------:R-:W-:Y:S01]  /*3c50*/  IMAD.MOV.U32 R7, RZ, RZ, R145 ;  /* 0x000000ffff077224 */ /* 0x000fe200078e0091 */
        /* <DEDUP_REMOVED lines=18> */
[----:B------:R0:W-:Y:S01]  /*3d80*/  STL [R1+0x50], R44 ;  /* 0x0000502c01007387 */ /* 0x0001e20000100800 */
[----:B------:R-:W-:-:S02]  /*3d90*/  IMAD.MOV.U32 R22, RZ, RZ, R130 ;  /* 0x000000ffff167224 */ /* 0x000fc400078e0082 */
[----:B------:R-:W-:Y:S01]  /*3da0*/  IMAD.MOV.U32 R21, RZ, RZ, R131 ;  /* 0x000000ffff157224 */ /* 0x000fe200078e0083 */
[----:B------:R-:W2:Y:S01]  /*3db0*/  LDL.LU.64 R150, [R1+0x7c8] ;  /* 0x0007c80001967983 */ /* 0x000ea20000300a00 */
[----:B------:R-:W-:Y:S02]  /*3dc0*/  IMAD.MOV.U32 R212, RZ, RZ, R128 ;  /* 0x000000ffffd47224 */ /* 0x000fe400078e0080 */
[----:B------:R-:W-:Y:S01]  /*3dd0*/  IMAD.MOV.U32 R23, RZ, RZ, R129 ;  /* 0x000000ffff177224 */ /* 0x000fe200078e0081 */
[----:B------:R-:W2:Y:S01]  /*3de0*/  LDL.LU.64 R148, [R1+0x7c0] ;  /* 0x0007c00001947983 */ /* 0x000ea20000300a00 */
[----:B------:R-:W-:Y:S02]  /*3df0*/  IMAD.MOV.U32 R210, RZ, RZ, R126 ;  /* 0x000000ffffd27224 */ /* 0x000fe400078e007e */
[----:B------:R-:W-:Y:S01]  /*3e00*/  IMAD.MOV.U32 R211, RZ, RZ, R127 ;  /* 0x000000ffffd37224 */ /* 0x000fe200078e007f */
[----:B------:R-:W2:Y:S01]  /*3e10*/  LDL.LU.64 R146, [R1+0x7b8] ;  /* 0x0007b80001927983 */ /* 0x000ea20000300a00 */
        /* <DEDUP_REMOVED lines=120> */
[----:B------:R-:W-:-:S03]  /*45a0*/  IMAD.MOV.U32 R235, RZ, RZ, R45 ;  /* 0x000000ffffeb7224 */ /* 0x000fc600078e002d */
[----:B------:R-:W2:Y:S04]  /*45b0*/  LDL.LU.64 R64, [R1+0x670] ;  /* 0x0006700001407983 */ /* 0x000ea80000300a00 */
        /* <DEDUP_REMOVED lines=9> */
[----:B0-----:R-:W2:Y:S04]  /*4650*/  LDL.LU.64 R44, [R1+0x620] ;  /* 0x00062000012c7983 */ /* 0x001ea80000300a00 */
        /* <DEDUP_REMOVED lines=9> */
[----:B------:R-:W2:Y:S01]  /*46f0*/  LDL.LU.64 R24, [R1+0x5d0] ;  /* 0x0005d00001187983 */ /* 0x000ea20000300a00 */
[----:B------:R-:W-:Y:S01]  /*4700*/  UIADD3 UR16, UR7, 0x402, URZ ;  /* 0x0000040207107890 */ /* 0x000fe2000fffe03f */
[----:B------:R-:W-:Y:S01]  /*4710*/  UMOV UR17, 0x40000040 ;  /* 0x4000004000117882 */ /* 0x000fe20000000000 */
[----:B--2---:R-:W-:-:S07]  /*4720*/  WARPGROUP.ARRIVE ;  /* 0x00000000000079c5 */ /* 0x004fce0000000000 */
[----:B------:R-:W-:Y:S03]  /*4730*/  QGMMA.64x256x32.F32.E5M2.E5M2 R24, gdesc[UR16], R24, gsb0 ;  /* 0x03e00000101879f3 */ /* 0x000fe60008003818 */
        /* <DEDUP_REMOVED lines=23> */
[----:B0-----:R-:W2:Y:S04]  /*48b0*/  LDL.LU R108, [R1] ;  /* 0x00000000016c7983 */ /* 0x001ea80000300800 */
[----:B------:R-:W2:Y:S04]  /*48c0*/  LDL.LU R109, [R1+0x4] ;  /* 0x00000400016d7983 */ /* 0x000ea80000300800 */
        /* <DEDUP_REMOVED lines=18> */
[----:B------:R-:W2:Y:S01]  /*49f0*/  LDL.LU R128, [R1+0x50] ;  /* 0x0000500001807983 */ /* 0x000ea20000300800 */
[----:B------:R-:W-:-:S02]  /*4a00*/  IMAD.MOV.U32 R129, RZ, RZ, R235 ;  /* 0x000000ffff817224 */ /* 0x000fc400078e00eb */
[----:B------:R-:W-:Y:S02]  /*4a10*/  IMAD.MOV.U32 R130, RZ, RZ, R234 ;  /* 0x000000ffff827224 */ /* 0x000fe400078e00ea */
[----:B------:R-:W-:Y:S02]  /*4a20*/  IMAD.MOV.U32 R131, RZ, RZ, R233 ;  /* 0x000000ffff837224 */ /* 0x000fe400078e00e9 */
[----:B------:R-:W-:Y:S02]  /*4a30*/  IMAD.MOV.U32 R132, RZ, RZ, R232 ;  /* 0x000000ffff847224 */ /* 0x000fe400078e00e8 */
[----:B------:R-:W-:Y:S02]  /*4a40*/  IMAD.MOV.U32 R133, RZ, RZ, R231 ;  /* 0x000000ffff857224 */ /* 0x000fe400078e00e7 */
[----:B------:R-:W-:Y:S02]  /*4a50*/  IMAD.MOV.U32 R134, RZ, RZ, R230 ;  /* 0x000000ffff867224 */ /* 0x000fe400078e00e6 */
        /* <DEDUP_REMOVED lines=39> */
[----:B------:R-:W-:Y:S01]  /*4cd0*/  IMAD.MOV.U32 R235, RZ, RZ, R0 ;  /* 0x000000ffffeb7224 */ /* 0x000fe200078e0000 */
[----:B------:R-:W-:Y:S02]  /*4ce0*/  UIADD3 UR16, UR7, 0x4, URZ ;  /* 0x0000000407107890 */ /* 0x000fe4000fffe03f */
[----:B------:R-:W-:Y:S01]  /*4cf0*/  UIADD3 UR18, UR8, 0x4, URZ ;  /* 0x0000000408127890 */ /* 0x000fe2000fffe03f */
[----:B------:R-:W-:Y:S01]  /*4d00*/  UMOV UR17, 0x40000040 ;  /* 0x4000004000117882 */ /* 0x000fe20000000000 */
[----:B------:R-:W-:Y:S01]  /*4d10*/  UMOV UR19, 0x40000040 ;  /* 0x4000004000137882 */ /* 0x000fe20000000000 */
[----:B--2---:R-:W-:-:S06]  /*4d20*/  WARPGROUP.ARRIVE ;  /* 0x00000000000079c5 */ /* 0x004fcc0000000000 */
[----:B------:R-:W-:Y:S03]  /*4d30*/  QGMMA.64x256x32.F32.E5M2.E5M2 R108, gdesc[UR16], R108, gsb0 ;  /* 0x03e00000106c79f3 */ /* 0x000fe6000800386c */
        /* <DEDUP_REMOVED lines=183> */
[----:B0-----:R-:W2:Y:S04]  /*58b0*/  LDL.LU.64 R108, [R1] ;  /* 0x00000000016c7983 */ /* 0x001ea80000300a00 */
        /* <DEDUP_REMOVED lines=63> */
[----:B------:R-:W-:-:S02]  /*5cb0*/  UIADD3 UR16, UR7, 0x6, URZ ;  /* 0x0000000607107890 */ /* 0x000fc4000fffe03f */
[----:B------:R-:W-:Y:S01]  /*5cc0*/  UIADD3 UR18, UR8, 0x6, URZ ;  /* 0x0000000608127890 */ /* 0x000fe2000fffe03f */
[----:B------:R-:W-:Y:S01]  /*5cd0*/  UMOV UR17, 0x40000040 ;  /* 0x4000004000117882 */ /* 0x000fe20000000000 */
[----:B------:R-:W-:Y:S01]  /*5ce0*/  UMOV UR19, 0x40000040 ;  /* 0x4000004000137882 */ /* 0x000fe20000000000 */
        /* <DEDUP_REMOVED lines=93> */
[----:B0-----:R-:W3:Y:S04]  /*62c0*/  LDL.LU.64 R150, [R1+0x518] ;  /* 0x0005180001967983 */ /* 0x001ee80000300a00 */
        /* <DEDUP_REMOVED lines=21> */
[----:B------:R-:W-:Y:S01]  /*6420*/  UIADD3 UR16, UR7, 0x406, URZ ;  /* 0x0000040607107890 */ /* 0x000fe2000fffe03f */
[----:B------:R-:W-:-:S02]  /*6430*/  UMOV UR17, 0x40000040 ;  /* 0x4000004000117882 */ /* 0x000fc40000000000 */
[----:B------:R0:W-:Y:S01]  /*6440*/  STL [R1+0x2d0], RZ ;  /* 0x0002d0ff01007387 */ /* 0x0001e20000100800 */
[----:B------:R-:W-:-:S03]  /*6450*/  ULDC UR7, c[0x0][0x50c] ;  /* 0x0001430000077ab9 */ /* 0x000fc60000000800 */
        /* <DEDUP_REMOVED lines=37> */
[----:B---3--:R-:W-:-:S06]  /*66b0*/  WARPGROUP.ARRIVE ;  /* 0x00000000000079c5 */ /* 0x008fcc0000000000 */
[----:B------:R-:W-:Y:S01]  /*66c0*/  QGMMA.64x256x32.F32.E5M2.E5M2 R24, gdesc[UR16], R24, gsb0 ;  /* 0x03e00000101879f3 */ /* 0x000fe20008003818 */
[----:B------:R0:W-:Y:S04]  /*66d0*/  STL [R1+0x238], RZ ;  /* 0x000238ff01007387 */ /* 0x0001e80000100800 */
[----:B------:R0:W-:Y:S04]  /*66e0*/  STL [R1+0x234], RZ ;  /* 0x000234ff01007387 */ /* 0x0001e80000100800 */
[----:B------:R0:W-:Y:S04]  /*66f0*/  STL [R1+0x230], RZ ;  /* 0x000230ff01007387 */ /* 0x0001e80000100800 */
[----:B------:R0:W-:Y:S04]  /*6700*/  STL [R1+0x22c], RZ ;  /* 0x00022cff01007387 */ /* 0x0001e80000100800 */
[----:B------:R0:W-:Y:S04]  /*6710*/  STL [R1+0x228], RZ ;  /* 0x000228ff01007387 */ /* 0x0001e80000100800 */
[----:B------:R0:W-:Y:S01]  /*6720*/  STL [R1+0x224], RZ ;  /* 0x000224ff01007387 */ /* 0x0001e20000100800 */
[----:B------:R-:W-:-:S03]  /*6730*/  UISETP.NE.AND UP0, UPT, UR7, 0x4, UPT ;  /* 0x000000040700788c */ /* 0x000fc6000bf05270 */
[----:B------:R0:W-:Y:S04]  /*6740*/  STL [R1+0x220], RZ ;  /* 0x000220ff01007387 */ /* 0x0001e80000100800 */
[----:B------:R0:W-:Y:S04]  /*6750*/  STL [R1+0x21c], RZ ;  /* 0x00021cff01007387 */ /* 0x0001e80000100800 */
[----:B------:R0:W-:Y:S04]  /*6760*/  STL [R1+0x218], RZ ;  /* 0x000218ff01007387 */ /* 0x0001e80000100800 */
[----:B------:R0:W-:Y:S01]  /*6770*/  STL [R1+0x214], RZ ;  /* 0x000214ff01007387 */ /* 0x0001e20000100800 */
[----:B------:R-:W-:-:S03]  /*6780*/  USEL UR7, URZ, 0x1, UP0 ;  /* 0x000000013f077887 */ /* 0x000fc60008000000 */
[----:B------:R0:W-:Y:S04]  /*6790*/  STL [R1+0x210], RZ ;  /* 0x000210ff01007387 */ /* 0x0001e80000100800 */
[----:B------:R0:W-:Y:S04]  /*67a0*/  STL [R1+0x20c], RZ ;  /* 0x00020cff01007387 */ /* 0x0001e80000100800 */
[----:B------:R0:W-:Y:S04]  /*67b0*/  STL [R1+0x208], RZ ;  /* 0x000208ff01007387 */ /* 0x0001e80000100800 */
[----:B------:R0:W-:Y:S04]  /*67c0*/  STL [R1+0x204], RZ ;  /* 0x000204ff01007387 */ /* 0x0001e80000100800 */
[----:B------:R0:W-:Y:S01]  /*67d0*/  STL [R1+0x200], RZ ;  /* 0x000200ff01007387 */ /* 0x0001e20000100800 */
[----:B------:R-:W-:Y:S01]  /*67e0*/  ISETP.NE.AND P0, PT, RZ, UR7, PT ;  /* 0x00000007ff007c0c */ /* 0x000fe2000bf05270 */
[----:B------:R-:W-:Y:S01]  /*67f0*/  UMOV UR6, 0x4 ;  /* 0x0000000400067882 */ /* 0x000fe20000000000 */
[----:B------:R-:W-:Y:S01]  /*6800*/  IMAD.MOV.U32 R0, RZ, RZ, R235 ;  /* 0x000000ffff007224 */ /* 0x000fe200078e00eb */
[----:B------:R-:W-:-:S02]  /*6810*/  CS2R R236, SRZ ;  /* 0x0000000000ec7805 */ /* 0x000fc4000001ff00 */
[----:B--2---:R-:W-:Y:S02]  /*6820*/  CS2R R234, SRZ ;  /* 0x0000000000ea7805 */ /* 0x004fe4000001ff00 */
[----:B------:R-:W-:Y:S02]  /*6830*/  CS2R R232, SRZ ;  /* 0x0000000000e87805 */ /* 0x000fe4000001ff00 */
[----:B------:R-:W-:Y:S02]  /*6840*/  CS2R R230, SRZ ;  /* 0x0000000000e67805 */ /* 0x000fe4000001ff00 */
[----:B------:R-:W-:Y:S02]  /*6850*/  CS2R R228, SRZ ;  /* 0x0000000000e47805 */ /* 0x000fe4000001ff00 */
[----:B------:R-:W-:Y:S02]  /*6860*/  CS2R R226, SRZ ;  /* 0x0000000000e27805 */ /* 0x000fe4000001ff00 */
[----:B------:R-:W-:-:S02]  /*6870*/  CS2R R224, SRZ ;  /* 0x0000000000e07805 */ /* 0x000fc4000001ff00 */
[----:B------:R-:W-:Y:S02]  /*6880*/  CS2R R222, SRZ ;  /* 0x0000000000de7805 */ /* 0x000fe4000001ff00 */
        /* <DEDUP_REMOVED lines=45> */
[----:B------:R-:W-:Y:S01]  /*6b60*/  CS2R R2, SRZ ;  /* 0x0000000000027805 */ /* 0x000fe2000001ff00 */
[----:B------:R-:W-:Y:S02]  /*6b70*/  WARPGROUP.DEPBAR.LE gsb0, 0x0 ;  /* 0x00008000000079c5 */ /* 0x000fe40000010000 */
[----:B0-----:R-:W-:Y:S05]  /*6b80*/  @!P0 BRA `(.L_x_22) ;  /* 0x0000002000f88947 */ /* 0x001fea0003800000 */
[----:B------:R-:W2:Y:S04]  /*6b90*/  LDL R2, [R1] ;  /* 0x0000000001027983 */ /* 0x000ea80000100800 */
[----:B------:R-:W3:Y:S04]  /*6ba0*/  LDL R3, [R1+0x4] ;  /* 0x0000040001037983 */ /* 0x000ee80000100800 */
[----:B------:R-:W4:Y:S04]  /*6bb0*/  LDL R4, [R1+0x8] ;  /* 0x0000080001047983 */ /* 0x000f280000100800 */
[----:B------:R-:W5:Y:S04]  /*6bc0*/  LDL R5, [R1+0xc] ;  /* 0x00000c0001057983 */ /* 0x000f680000100800 */
        /* <DEDUP_REMOVED lines=102> */
[----:B------:R0:W-:Y:S04]  /*7230*/  STL [R1+0x4c0], R131 ;  /* 0x0004c08301007387 */ /* 0x0001e80000100800 */
[----:B0-----:R-:W5:Y:S04]  /*7240*/  LDL R131, [R1+0x1a8] ;  /* 0x0001a80001837983 */ /* 0x001f680000100800 */
        /* <DEDUP_REMOVED lines=39> */
[----:B0-----:R-:W5:Y:S01]  /*74c0*/  LDL R151, [R1+0x1f8] ;  /* 0x0001f80001977983 */ /* 0x001f620000100800 */
[----:B------:R-:W-:-:S01]  /*74d0*/  FADD R0, RZ, R0 ;  /* 0x00000000ff007221 */ /* 0x000fc20000000000 */
[----:B--2---:R-:W-:Y:S01]  /*74e0*/  FADD R2, RZ, R2 ;  /* 0x00000002ff027221 */ /* 0x004fe20000000000 */
[----:B---3--:R-:W-:-:S01]  /*74f0*/  FADD R3, RZ, R3 ;  /* 0x00000003ff037221 */ /* 0x008fc20000000000 */
[----:B----4-:R-:W-:Y:S01]  /*7500*/  FADD R4, RZ, R4 ;  /* 0x00000004ff047221 */ /* 0x010fe20000000000 */
[----:B-----5:R-:W-:-:S01]  /*7510*/  FADD R5, RZ, R5 ;  /* 0x00000005ff057221 */ /* 0x020fc20000000000 */
[----:B------:R-:W-:Y:S01]  /*7520*/  FADD R6, RZ, R6 ;  /* 0x00000006ff067221 */ /* 0x000fe20000000000 */
[----:B------:R-:W-:-:S01]  /*7530*/  FADD R7, RZ, R7 ;  /* 0x00000007ff077221 */ /* 0x000fc20000000000 */
        /* <DEDUP_REMOVED lines=14> */
[----:B------:R-:W2:Y:S01]  /*7620*/  LDL.LU R131, [R1+0x4c0] ;  /* 0x0004c00001837983 */ /* 0x000ea20000300800 */
        /* <DEDUP_REMOVED lines=13> */
[----:B------:R-:W3:Y:S01]  /*7700*/  LDL.LU R132, [R1+0x4bc] ;  /* 0x0004bc0001847983 */ /* 0x000ee20000300800 */
        /* <DEDUP_REMOVED lines=16> */
[----:B------:R0:W-:Y:S01]  /*7810*/  STL [R1+0x200], R133 ;  /* 0x0002008501007387 */ /* 0x0001e20000100800 */
        /* <DEDUP_REMOVED lines=9> */
[----:B0-----:R-:W4:Y:S01]  /*78b0*/  LDL.LU R133, [R1+0x4b8] ;  /* 0x0004b80001857983 */ /* 0x001f220000300800 */
[----:B------:R-:W-:-:S01]  /*78c0*/  FADD R184, RZ, R184 ;  /* 0x000000b8ffb87221 */ /* 0x000fc20000000000 */
[----:B------:R-:W-:Y:S01]  /*78d0*/  FADD R185, RZ, R185 ;  /* 0x000000b9ffb97221 */ /* 0x000fe20000000000 */
[----:B------:R-:W-:-:S01]  /*78e0*/  FADD R186, RZ, R186 ;  /* 0x000000baffba7221 */ /* 0x000fc20000000000 */
        /* <DEDUP_REMOVED lines=10> */
[----:B0-----:R-:W5:Y:S01]  /*7990*/  LDL.LU R134, [R1+0x4b4] ;  /* 0x0004b40001867983 */ /* 0x001f620000300800 */
        /* <DEDUP_REMOVED lines=52> */
[----:B0-----:R-:W5:Y:S04]  /*7ce0*/  LDL.LU R138, [R1+0x4a4] ;  /* 0x0004a400018a7983 */ /* 0x001f680000300800 */
[----:B------:R0:W-:Y:S01]  /*7cf0*/  STL [R1+0x218], R139 ;  /* 0x0002188b01007387 */ /* 0x0001e20000100800 */
[----:B------:R-:W-:-:S03]  /*7d00*/  FADD R140, RZ, R140 ;  /* 0x0000008cff8c7221 */ /* 0x000fc60000000000 */
        /* <DEDUP_REMOVED lines=34> */
[----:B------:R0:W-:Y:S04]  /*7f30*/  STL [R1+0x248], R151 ;  /* 0x0002489701007387 */ /* 0x0001e80000100800 */
[----:B0-----:R-:W5:Y:S04]  /*7f40*/  LDL.LU R151, [R1+0x470] ;  /* 0x0004700001977983 */ /* 0x001f680000300800 */
[----:B------:R0:W-:Y:S02]  /*7f50*/  STL [R1+0x24c], R0 ;  /* 0x00024c0001007387 */ /* 0x0001e40000100800 */
[----:B0-----:R-:W-:-:S05]  /*7f60*/  FADD R0, RZ, R24 ;  /* 0x00000018ff007221 */ /* 0x001fca0000000000 */
        /* <DEDUP_REMOVED lines=213> */
[----:B--2---:R-:W-:-:S05]  /*8cc0*/  FADD R0, RZ, R131 ;  /* 0x00000083ff007221 */ /* 0x004fca0000000000 */
[----:B------:R3:W-:Y:S02]  /*8cd0*/  STL [R1+0x3fc], R0 ;  /* 0x0003fc0001007387 */ /* 0x0007e40000100800 */
[----:B---3--:R-:W-:-:S05]  /*8ce0*/  FADD R0, RZ, R132 ;  /* 0x00000084ff007221 */ /* 0x008fca0000000000 */
[----:B------:R4:W-:Y:S02]  /*8cf0*/  STL [R1+0x400], R0 ;  /* 0x0004000001007387 */ /* 0x0009e40000100800 */
[----:B----4-:R-:W-:-:S05]  /*8d00*/  FADD R0, RZ, R133 ;  /* 0x00000085ff007221 */ /* 0x010fca0000000000 */
[----:B------:R5:W-:Y:S02]  /*8d10*/  STL [R1+0x404], R0 ;  /* 0x0004040001007387 */ /* 0x000be40000100800 */
[----:B-----5:R-:W-:-:S05]  /*8d20*/  FADD R0, RZ, R134 ;  /* 0x00000086ff007221 */ /* 0x020fca0000000000 */
        /* <DEDUP_REMOVED lines=34> */
[----:B------:R0:W-:Y:S01]  /*8f50*/  STL [R1+0x44c], R0 ;  /* 0x00044c0001007387 */ /* 0x0001e20000100800 */
[----:B------:R-:W-:-:S05]  /*8f60*/  UMOV UR6, URZ ;  /* 0x0000003f00067c82 */ /* 0x000fca0008000000 */
.L_x_22:
[----:B------:R-:W-:Y:S01]  /*8f70*/  UIADD3 UR23, UR5, 0x1, URZ ;  /* 0x0000000105177890 */ /* 0x000fe2000fffe03f */
[----:B------:R-:W-:-:S03]  /*8f80*/  UMOV UR8, 0x1 ;  /* 0x0000000100087882 */ /* 0x000fc60000000000 */
[----:B------:R-:W-:-:S04]  /*8f90*/  UISETP.NE.AND UP0, UPT, UR23, 0x5, UPT ;  /* 0x000000051700788c */ /* 0x000fc8000bf05270 */
[----:B------:R-:W-:Y:S02]  /*8fa0*/  USEL UR24, URZ, 0x1, UP0 ;  /* 0x000000013f187887 */ /* 0x000fe40008000000 */
[----:B------:R-:W-:Y:S02]  /*8fb0*/  USEL UR23, UR23, URZ, UP0 ;  /* 0x0000003f17177287 */ /* 0x000fe40008000000 */
[----:B------:R-:W-:-:S12]  /*8fc0*/  ULOP3.LUT UR24, UR4, UR24, URZ, 0x3c, !UPT ;  /* 0x0000001804187292 */ /* 0x000fd8000f8e3c3f */
.L_x_17:
[----:B------:R-:W-:-:S04]  /*8fd0*/  UISETP.LT.AND UP0, UPT, UR10, 0x1, UPT ;  /* 0x000000010a00788c */ /* 0x000fc8000bf01270 */
[----:B------:R-:W-:-:S04]  /*8fe0*/  USEL UR16, UR10, 0x1, UP0 ;  /* 0x000000010a107887 */ /* 0x000fc80008000000 */
[----:B------:R-:W-:-:S04]  /*8ff0*/  UIADD3 UR26, UR10, -UR16, URZ ;  /* 0x800000100a1a7290 */ /* 0x000fc8000fffe03f */
[----:B------:R-:W-:-:S06]  /*9000*/  UISETP.GE.AND UP0, UPT, UR26, 0x1, UPT ;  /* 0x000000011a00788c */ /* 0x000fcc000bf06270 */
[----:B------:R-:W-:-:S13]  /*9010*/  PLOP3.LUT P0, PT, PT, PT, UP0, 0x80, 0x0 ;  /* 0x000000000000781c */ /* 0x000fda0003f0f008 */
[----:B------:R-:W-:Y:S05]  /*9020*/  @!P0 BRA `(.L_x_23) ;  /* 0x00000088009c8947 */ /* 0x000fea0003800000 */
[----:B------:R-:W-:Y:S01]  /*9030*/  UMOV UR25, UR5 ;  /* 0x0000000500197c82 */ /* 0x000fe20008000000 */
[----:B------:R-:W-:-:S05]  /*9040*/  ULDC UR27, c[0x0][0x50c] ;  /* 0x00014300001b7ab9 */ /* 0x000fca0000000800 */
.L_x_31:
[----:B------:R-:W-:-:S06]  /*9050*/  UISETP.NE.AND UP0, UPT, UR22, 0x3, UPT ;  /* 0x000000031600788c */ /* 0x000fcc000bf05270 */
[----:B------:R-:W-:-:S13]  /*9060*/  PLOP3.LUT P1, PT, PT, PT, UP0, 0x80, 0x0 ;  /* 0x000000000000781c */ /* 0x000fda0003f2f008 */
[----:B-----5:R-:W-:Y:S05]  /*9070*/  @!P1 BRA `(.L_x_24) ;  /* 0x0000000000049947 */ /* 0x020fea0003800000 */
[----:B------:R-:W-:Y:S01]  /*9080*/  BPT.TRAP 0x1 ;  /* 0x000000040000795c */ /* 0x000fe20000300000 */
.L_x_24:
[----:B------:R-:W2:Y:S01]  /*9090*/  S2UR UR16, SR_CgaCtaId ;  /* 0x00000000001079c3 */ /* 0x000ea20000008800 */
[----:B------:R-:W-:Y:S01]  /*90a0*/  UMOV UR12, 0x400 ;  /* 0x00000400000c7882 */ /* 0x000fe20000000000 */
[----:B0-----:R-:W-:-:S05]  /*90b0*/  IMAD.U32 R0, RZ, RZ, UR24 ;  /* 0x00000018ff007e24 */ /* 0x001fca000f8e00ff */
[----:B------:R-:W-:Y:S01]  /*90c0*/  SHF.L.U32 R0, R0, 0x1f, RZ ;  /* 0x0000001f00007819 */ /* 0x000fe200000006ff */
[----:B--2---:R-:W-:-:S04]  /*90d0*/  ULEA UR12, UR16, UR12, 0x18 ;  /* 0x0000000c100c7291 */ /* 0x004fc8000f8ec03f */
[----:B------:R-:W-:-:S09]  /*90e0*/  ULEA UR16, UR23, UR12, 0x3 ;  /* 0x0000000c17107291 */ /* 0x000fd2000f8e183f */
[----:B------:R0:W2:Y:S01]  /*90f0*/  SYNCS.PHASECHK.TRANS64.TRYWAIT P0, [UR16], R0 ;  /* 0x00000000ff0075a7 */ /* 0x0000a20008000150 */
[----:B------:R-:W-:Y:S05]  /*9100*/  @!P1 BRA `(.L_x_25) ;  /* 0x0000000000049947 */ /* 0x000fea0003800000 */
[----:B------:R-:W-:Y:S01]  /*9110*/  BPT.TRAP 0x1 ;  /* 0x000000040000795c */ /* 0x000fe20000300000 */
.L_x_25:
[----:B--2---:R-:W-:Y:S05]  /*9120*/  @P0 BRA `(.L_x_26) ;  /* 0x0000000000080947 */ /* 0x004fea0003800000 */
[----:B------:R-:W2:Y:S02]  /*9130*/  SYNCS.PHASECHK.TRANS64.TRYWAIT P0, [UR16], R0 ;  /* 0x00000000ff0075a7 */ /* 0x000ea40008000150 */
[----:B--2---:R-:W-:Y:S05]  /*9140*/  @!P0 BRA `(.L_x_27) ;  /* 0x0000020800f48947 */ /* 0x004fea0003800000 */
.L_x_26:
        /* <DEDUP_REMOVED lines=64> */
[----:B--2---:R-:W2:Y:S04]  /*9550*/  LDL.LU.64 R108, [R1] ;  /* 0x00000000016c7983 */ /* 0x004ea80000300a00 */
        /* <DEDUP_REMOVED lines=64> */
[----:B------:R-:W-:Y:S01]  /*9960*/  UISETP.NE.AND UP0, UPT, UR7, URZ, UPT ;  /* 0x0000003f0700728c */ /* 0x000fe2000bf05270 */
[----:B------:R-:W-:Y:S01]  /*9970*/  STL [R1+0x8c4], R23 ;  /* 0x0008c41701007387 */ /* 0x000fe20000100800 */
[----:B------:R-:W-:Y:S02]  /*9980*/  USHF.R.U32.HI UR16, URZ, 0x4, UR16 ;  /* 0x000000043f107899 */ /* 0x000fe40008011610 */
[----:B------:R-:W-:Y:S01]  /*9990*/  USEL UR8, UR8, URZ, !UP0 ;  /* 0x0000003f08087287 */ /* 0x000fe2000c000000 */
[----:B------:R-:W-:Y:S01]  /*99a0*/  STL [R1+0x8c0], R22 ;  /* 0x0008c01601007387 */ /* 0x000fe20000100800 */
[----:B------:R-:W-:Y:S02]  /*99b0*/  ULOP3.LUT UR16, UR16, 0x3fff, URZ, 0xc0, !UPT ;  /* 0x00003fff10107892 */ /* 0x000fe4000f8ec03f */
[----:B------:R-:W-:Y:S01]  /*99c0*/  UISETP.NE.U32.AND UP0, UPT, UR8, URZ, UPT ;  /* 0x0000003f0800728c */ /* 0x000fe2000bf05070 */
[----:B------:R-:W-:Y:S01]  /*99d0*/  STL [R1+0x8bc], R21 ;  /* 0x0008bc1501007387 */ /* 0x000fe20000100800 */
[----:B------:R-:W-:-:S02]  /*99e0*/  ULOP3.LUT UR7, UR11, 0x10000, URZ, 0xfc, !UPT ;  /* 0x000100000b077892 */ /* 0x000fc4000f8efc3f */
[----:B------:R-:W-:Y:S01]  /*99f0*/  ULOP3.LUT UR8, UR16, 0x10000, URZ, 0xfc, !UPT ;  /* 0x0001000010087892 */ /* 0x000fe2000f8efc3f */
[----:B------:R-:W-:Y:S01]  /*9a00*/  STL [R1+0x8b8], R20 ;  /* 0x0008b81401007387 */ /* 0x000fe20000100800 */
[----:B------:R-:W-:Y:S02]  /*9a10*/  ULEA UR7, UR23, UR7, 0xb ;  /* 0x0000000717077291 */ /* 0x000fe4000f8e583f */
[----:B------:R-:W-:Y:S01]  /*9a20*/  ULEA UR8, UR23, UR8, 0xb ;  /* 0x0000000817087291 */ /* 0x000fe2000f8e583f */
[----:B------:R-:W-:Y:S01]  /*9a30*/  STL [R1+0x8b4], R19 ;  /* 0x0008b41301007387 */ /* 0x000fe20000100800 */
[----:B------:R-:W-:Y:S01]  /*9a40*/  UMOV UR17, 0x40000040 ;  /* 0x4000004000117882 */ /* 0x000fe20000000000 */
[----:B------:R-:W-:Y:S02]  /*9a50*/  UMOV UR19, 0x40000040 ;  /* 0x4000004000137882 */ /* 0x000fe40000000000 */
[----:B------:R-:W-:Y:S01]  /*9a60*/  UMOV UR16, UR7 ;  /* 0x0000000700107c82 */ /* 0x000fe20008000000 */
[----:B------:R-:W-:Y:S01]  /*9a70*/  STL [R1+0x8b0], R18 ;  /* 0x0008b01201007387 */ /* 0x000fe20000100800 */
[----:B------:R-:W-:-:S03]  /*9a80*/  UMOV UR18, UR8 ;  /* 0x0000000800127c82 */ /* 0x000fc60008000000 */
[----:B------:R-:W-:Y:S04]  /*9a90*/  STL [R1+0x8ac], R17 ;  /* 0x0008ac1101007387 */ /* 0x000fe80000100800 */
        /* <DEDUP_REMOVED lines=14> */
[----:B-----5:R-:W-:Y:S01]  /*9b80*/  STL [R1+0x870], R2 ;  /* 0x0008700201007387 */ /* 0x020fe20000100800 */
[----:B--2---:R-:W-:-:S06]  /*9b90*/  WARPGROUP.ARRIVE ;  /* 0x00000000000079c5 */ /* 0x004fcc0000000000 */
[----:B------:R-:W-:Y:S03]  /*9ba0*/  QGMMA.64x256x32.F32.E5M2.E5M2 R108, gdesc[UR16], R108, UP0, gsb0 ;  /* 0x03e00000106c79f3 */ /* 0x000fe6000b80386c */
        /* <DEDUP_REMOVED lines=65> */
[----:B--2---:R-:W2:Y:S04]  /*9fc0*/  LDL.LU.64 R234, [R1+0xcc0] ;  /* 0x000cc00001ea7983 */ /* 0x004ea80000300a00 */
[----:B------:R-:W3:Y:S04]  /*9fd0*/  LDL.LU.64 R232, [R1+0xcb8] ;  /* 0x000cb80001e87983 */ /* 0x000ee80000300a00 */
[----:B------:R-:W4:Y:S04]  /*9fe0*/  LDL.LU.64 R230, [R1+0xcb0] ;  /* 0x000cb00001e67983 */ /* 0x000f280000300a00 */
        /* <DEDUP_REMOVED lines=60> */
[----:B------:R-:W4:Y:S01]  /*a3b0*/  LDL.LU.64 R108, [R1+0xac8] ;  /* 0x000ac800016c7983 */ /* 0x000f220000300a00 */
[----:B------:R-:W-:Y:S01]  /*a3c0*/  UIADD3 UR16, UR7, 0x400, URZ ;  /* 0x0000040007107890 */ /* 0x000fe2000fffe03f */
[----:B------:R-:W-:-:S02]  /*a3d0*/  UMOV UR17, 0x40000040 ;  /* 0x4000004000117882 */ /* 0x000fc40000000000 */
[----:B--2---:R-:W-:Y:S04]  /*a3e0*/  STL.64 [R1+0xac0], R234 ;  /* 0x000ac0ea01007387 */ /* 0x004fe80000100a00 */
[----:B---3--:R-:W-:Y:S04]  /*a3f0*/  STL.64 [R1+0xab8], R232 ;  /* 0x000ab8e801007387 */ /* 0x008fe80000100a00 */
[----:B----4-:R-:W-:Y:S04]  /*a400*/  STL.64 [R1+0xab0], R230 ;  /* 0x000ab0e601007387 */ /* 0x010fe80000100a00 */
        /* <DEDUP_REMOVED lines=38> */
[----:B------:R-:W-:Y:S01]  /*a670*/  STL.64 [R1+0x978], R152 ;  /* 0x0009789801007387 */ /* 0x000fe20000100a00 */
[----:B------:R-:W-:-:S06]  /*a680*/  WARPGROUP.ARRIVE ;  /* 0x00000000000079c5 */ /* 0x000fcc0000000000 */
[----:B------:R-:W-:Y:S03]  /*a690*/  QGMMA.64x256x32.F32.E5M2.E5M2 R24, gdesc[UR16], R24, UP0, gsb0 ;  /* 0x03e00000101879f3 */ /* 0x000fe6000b803818 */
        /* <DEDUP_REMOVED lines=91> */
[----:B--2---:R-:W-:-:S06]  /*ac50*/  WARPGROUP.ARRIVE ;  /* 0x00000000000079c5 */ /* 0x004fcc0000000000 */
[----:B------:R-:W-:Y:S03]  /*ac60*/  QGMMA.64x256x32.F32.E5M2.E5M2 R108, gdesc[UR16], R108, gsb0 ;  /* 0x03e00000106c79f3 */ /* 0x000fe6000800386c */
[----:B------:R-:W-:Y:S02]  /*ac70*/  WARPGROUP.DEPBAR.LE gsb0, 0x0 ;  /* 0x00008000000079c5 */ /* 0x000fe40000010000 */
[----:B------:R-:W-:Y:S01]  /*ac80*/  STL.64 [R1], R108 ;  /* 0x0000006c01007387 */ /* 0x000fe20000100a00 */
[----:B------:R-:W-:Y:S02]  /*ac90*/  IMAD.MOV.U32 R2, RZ, RZ, R234 ;  /* 0x000000ffff027224 */ /* 0x000fe400078e00ea */
[----:B0-----:R-:W-:Y:S01]  /*aca0*/  IMAD.MOV.U32 R0, RZ, RZ, R235 ;  /* 0x000000ffff007224 */ /* 0x001fe200078e00eb */
        /* <DEDUP_REMOVED lines=31> */
[----:B------:R-:W-:-:S03]  /*aea0*/  IMAD.MOV.U32 R23, RZ, RZ, R213 ;  /* 0x000000ffff177224 */ /* 0x000fc600078e00d5 */
        /* <DEDUP_REMOVED lines=40> */
[----:B------:R0:W-:Y:S04]  /*b130*/  STL [R1+0x1a0], R212 ;  /* 0x0001a0d401007387 */ /* 0x0001e80000100800 */
[----:B------:R-:W2:Y:S04]  /*b140*/  LDL.LU.64 R234, [R1+0xac0] ;  /* 0x000ac00001ea7983 */ /* 0x000ea80000300a00 */
        /* <DEDUP_REMOVED lines=10> */
[----:B0-----:R-:W4:Y:S04]  /*b1f0*/  LDL.LU.64 R212, [R1+0xa68] ;  /* 0x000a680001d47983 */ /* 0x001f280000300a00 */
        /* <DEDUP_REMOVED lines=248> */
[----:B------:R-:W-:Y:S01]  /*c180*/  IMAD.MOV.U32 R235, RZ, RZ, R0 ;  /* 0x000000ffffeb7224 */ /* 0x000fe200078e0000 */
[----:B------:R-:W-:Y:S01]  /*c190*/  UIADD3 UR16, UR7, 0x4, URZ ;  /* 0x0000000407107890 */ /* 0x000fe2000fffe03f */
[----:B------:R0:W5:Y:S01]  /*c1a0*/  LDL.LU R23, [R1+0x8c4] ;  /* 0x0008c40001177983 */ /* 0x0001620000300800 */
[----:B------:R-:W-:Y:S01]  /*c1b0*/  UIADD3 UR18, UR8, 0x4, URZ ;  /* 0x0000000408127890 */ /* 0x000fe2000fffe03f */
[----:B------:R-:W-:Y:S01]  /*c1c0*/  UMOV UR17, 0x40000040 ;  /* 0x4000004000117882 */ /* 0x000fe20000000000 */
[----:B------:R-:W-:Y:S01]  /*c1d0*/  UMOV UR19, 0x40000040 ;  /* 0x4000004000137882 */ /* 0x000fe20000000000 */
[----:B------:R0:W5:Y:S04]  /*c1e0*/  LDL.LU R22, [R1+0x8c0] ;  /* 0x0008c00001167983 */ /* 0x0001680000300800 */
        /* <DEDUP_REMOVED lines=19> */
[----:B------:R0:W5:Y:S01]  /*c320*/  LDL.LU R2, [R1+0x870] ;  /* 0x0008700001027983 */ /* 0x0001620000300800 */
        /* <DEDUP_REMOVED lines=336> */
[----:B--2---:R0:W5:Y:S04]  /*d830*/  LDL.LU.64 R234, [R1+0x668] ;  /* 0x0006680001ea7983 */ /* 0x0041680000300a00 */
[----:B------:R0:W5:Y:S04]  /*d840*/  LDL.LU.64 R232, [R1+0x660] ;  /* 0x0006600001e87983 */ /* 0x0001680000300a00 */
        /* <DEDUP_REMOVED lines=64> */
[----:B------:R-:W-:-:S04]  /*dc50*/  UIADD3 UR6, UR6, 0x4, URZ ;  /* 0x0000000406067890 */ /* 0x000fc8000fffe03f */
[----:B------:R-:W-:-:S04]  /*dc60*/  UISETP.NE.AND UP0, UPT, UR6, UR27, UPT ;  /* 0x0000001b0600728c */ /* 0x000fc8000bf05270 */
[----:B------:R-:W-:-:S06]  /*dc70*/  USEL UR7, URZ, 0x1, UP0 ;  /* 0x000000013f077887 */ /* 0x000fcc0008000000 */
[----:B------:R-:W-:Y:S01]  /*dc80*/  ISETP.NE.AND P0, PT, RZ, UR7, PT ;  /* 0x00000007ff007c0c */ /* 0x000fe2000bf05270 */
[----:B--2---:R-:W-:-:S06]  /*dc90*/  WARPGROUP.ARRIVE ;  /* 0x00000000000079c5 */ /* 0x004fcc0000000000 */
[----:B------:R-:W-:Y:S03]  /*dca0*/  QGMMA.64x256x32.F32.E5M2.E5M2 R24, gdesc[UR16], R24, gsb0 ;  /* 0x03e00000101879f3 */ /* 0x000fe60008003818 */
[----:B------:R-:W-:-:S03]  /*dcb0*/  WARPGROUP.DEPBAR.LE gsb0, 0x0 ;  /* 0x00008000000079c5 */ /* 0x000fc60000010000 */
[----:B0-----:R-:W-:Y:S05]  /*dcc0*/  @!P0 BRA `(.L_x_28) ;  /* 0x0000003800fc8947 */ /* 0x001fea0003800000 */
[----:B-----5:R0:W-:Y:S04]  /*dcd0*/  STL [R1+0x698], R225 ;  /* 0x000698e101007387 */ /* 0x0201e80000100800 */
[----:B------:R2:W-:Y:S01]  /*dce0*/  STL [R1+0x694], R226 ;  /* 0x000694e201007387 */ /* 0x0005e20000100800 */
[----:B0-----:R-:W-:-:S03]  /*dcf0*/  IMAD.MOV.U32 R225, RZ, RZ, R0 ;  /* 0x000000ffffe17224 */ /* 0x001fc600078e0000 */
[----:B--2---:R-:W2:Y:S04]  /*dd00*/  LDL R226, [R1+0x4] ;  /* 0x0000040001e27983 */ /* 0x004ea80000100800 */
[----:B------:R0:W-:Y:S04]  /*dd10*/  STL [R1+0x690], R227 ;  /* 0x000690e301007387 */ /* 0x0001e80000100800 */
[----:B0-----:R-:W3:Y:S04]  /*dd20*/  LDL R227, [R1+0x8] ;  /* 0x0000080001e37983 */ /* 0x001ee80000100800 */
[----:B------:R0:W-:Y:S04]  /*dd30*/  STL [R1+0x68c], R228 ;  /* 0x00068ce401007387 */ /* 0x0001e80000100800 */
[----:B0-----:R-:W4:Y:S04]  /*dd40*/  LDL R228, [R1+0xc] ;  /* 0x00000c0001e47983 */ /* 0x001f280000100800 */
        /* <DEDUP_REMOVED lines=211> */
[----:B0-----:R-:W4:Y:S04]  /*ea80*/  LDL.LU R122, [R1+0x200] ;  /* 0x00020000017a7983 */ /* 0x001f280000300800 */
        /* <DEDUP_REMOVED lines=10> */
[----:B------:R-:W4:Y:S04]  /*eb30*/  LDL.LU R0, [R1+0x22c] ;  /* 0x00022c0001007983 */ /* 0x000f280000300800 */
        /* <DEDUP_REMOVED lines=37> */
[----:B0-----:R-:W4:Y:S04]  /*ed90*/  LDL.LU R146, [R1+0x210] ;  /* 0x0002100001927983 */ /* 0x001f280000300800 */
[----:B------:R0:W-:Y:S01]  /*eda0*/  STL [R1+0x480], R147 ;  /* 0x0004809301007387 */ /* 0x0001e20000100800 */
[----:B------:R-:W-:-:S03]  /*edb0*/  FADD R2, R225, R2 ;  /* 0x00000002e1027221 */ /* 0x000fc60000000000 */
[----:B0-----:R-:W4:Y:S04]  /*edc0*/  LDL R147, [R1+0x1f8] ;  /* 0x0001f80001937983 */ /* 0x001f280000100800 */
[----:B------:R0:W-:Y:S01]  /*edd0*/  STL [R1+0x47c], R148 ;  /* 0x00047c9401007387 */ /* 0x0001e20000100800 */
[----:B--2---:R-:W-:-:S01]  /*ede0*/  FADD R3, R226, R3 ;  /* 0x00000003e2037221 */ /* 0x004fc20000000000 */
[----:B---3--:R-:W-:Y:S02]  /*edf0*/  FADD R4, R227, R4 ;  /* 0x00000004e3047221 */ /* 0x008fe40000000000 */
[----:B0-----:R-:W2:Y:S04]  /*ee00*/  LDL R148, [R1+0x1c0] ;  /* 0x0001c00001947983 */ /* 0x001ea80000100800 */
[----:B------:R0:W-:Y:S01]  /*ee10*/  STL [R1+0x478], R149 ;  /* 0x0004789501007387 */ /* 0x0001e20000100800 */
[----:B----4-:R-:W-:-:S01]  /*ee20*/  FADD R5, R228, R5 ;  /* 0x00000005e4057221 */ /* 0x010fc20000000000 */
[----:B------:R-:W-:-:S02]  /*ee30*/  FADD R6, R229, R6 ;  /* 0x00000006e5067221 */ /* 0x000fc40000000000 */
[----:B0-----:R-:W3:Y:S04]  /*ee40*/  LDL R149, [R1+0x1f4] ;  /* 0x0001f40001957983 */ /* 0x001ee80000100800 */
[----:B------:R0:W-:Y:S01]  /*ee50*/  STL [R1+0x474], R150 ;  /* 0x0004749601007387 */ /* 0x0001e20000100800 */
[----:B------:R-:W-:-:S01]  /*ee60*/  FADD R7, R230, R7 ;  /* 0x00000007e6077221 */ /* 0x000fc20000000000 */
[----:B------:R-:W-:Y:S02]  /*ee70*/  FADD R8, R231, R8 ;  /* 0x00000008e7087221 */ /* 0x000fe40000000000 */
[----:B0-----:R-:W4:Y:S04]  /*ee80*/  LDL.LU R150, [R1+0x20c] ;  /* 0x00020c0001967983 */ /* 0x001f280000300800 */
[----:B------:R0:W-:Y:S01]  /*ee90*/  STL [R1+0x470], R151 ;  /* 0x0004709701007387 */ /* 0x0001e20000100800 */
[----:B------:R-:W-:-:S01]  /*eea0*/  FADD R9, R232, R9 ;  /* 0x00000009e8097221 */ /* 0x000fc20000000000 */
[----:B------:R-:W-:-:S02]  /*eeb0*/  FADD R10, R233, R10 ;  /* 0x0000000ae90a7221 */ /* 0x000fc40000000000 */
[----:B0-----:R-:W3:Y:S04]  /*eec0*/  LDL R151, [R1+0x1f0] ;  /* 0x0001f00001977983 */ /* 0x001ee80000100800 */
[----:B------:R-:W2:Y:S04]  /*eed0*/  LDL.LU R225, [R1+0x698] ;  /* 0x0006980001e17983 */ /* 0x000ea80000300800 */
[----:B------:R-:W4:Y:S04]  /*eee0*/  LDL.LU R226, [R1+0x694] ;  /* 0x0006940001e27983 */ /* 0x000f280000300800 */
[----:B------:R-:W3:Y:S04]  /*eef0*/  LDL.LU R227, [R1+0x690] ;  /* 0x0006900001e37983 */ /* 0x000ee80000300800 */
[----:B------:R-:W3:Y:S04]  /*ef00*/  LDL.LU R228, [R1+0x68c] ;  /* 0x00068c0001e47983 */ /* 0x000ee80000300800 */
[----:B------:R-:W3:Y:S01]  /*ef10*/  LDL.LU R229, [R1+0x688] ;  /* 0x0006880001e57983 */ /* 0x000ee20000300800 */
[----:B------:R-:W-:-:S03]  /*ef20*/  FADD R11, R234, R11 ;  /* 0x0000000bea0b7221 */ /* 0x000fc60000000000 */
[----:B------:R-:W3:Y:S01]  /*ef30*/  LDL.LU R230, [R1+0x684] ;  /* 0x0006840001e67983 */ /* 0x000ee20000300800 */
[----:B------:R-:W-:-:S03]  /*ef40*/  FADD R12, R235, R12 ;  /* 0x0000000ceb0c7221 */ /* 0x000fc60000000000 */
[----:B------:R-:W3:Y:S04]  /*ef50*/  LDL.LU R231, [R1+0x680] ;  /* 0x0006800001e77983 */ /* 0x000ee80000300800 */
[----:B------:R-:W3:Y:S04]  /*ef60*/  LDL.LU R232, [R1+0x67c] ;  /* 0x00067c0001e87983 */ /* 0x000ee80000300800 */
[----:B------:R-:W3:Y:S04]  /*ef70*/  LDL.LU R233, [R1+0x678] ;  /* 0x0006780001e97983 */ /* 0x000ee80000300800 */
[----:B------:R-:W3:Y:S04]  /*ef80*/  LDL.LU R234, [R1+0x674] ;  /* 0x0006740001ea7983 */ /* 0x000ee80000300800 */
[----:B------:R-:W3:Y:S01]  /*ef90*/  LDL.LU R235, [R1+0x670] ;  /* 0x0006700001eb7983 */ /* 0x000ee20000300800 */
[----:B------:R-:W-:-:S01]  /*efa0*/  FADD R13, R24, R13 ;  /* 0x0000000d180d7221 */ /* 0x000fc20000000000 */
[----:B------:R-:W-:Y:S01]  /*efb0*/  FADD R14, R25, R14 ;  /* 0x0000000e190e7221 */ /* 0x000fe20000000000 */
[----:B------:R-:W-:-:S01]  /*efc0*/  FADD R15, R26, R15 ;  /* 0x0000000f1a0f7221 */ /* 0x000fc20000000000 */
[----:B------:R-:W3:Y:S01]  /*efd0*/  LDL.LU R24, [R1+0x66c] ;  /* 0x00066c0001187983 */ /* 0x000ee20000300800 */
[----:B------:R-:W-:-:S01]  /*efe0*/  FADD R16, R27, R16 ;  /* 0x000000101b107221 */ /* 0x000fc20000000000 */
[----:B------:R-:W-:-:S02]  /*eff0*/  FADD R17, R28, R17 ;  /* 0x000000111c117221 */ /* 0x000fc40000000000 */
[----:B------:R-:W3:Y:S01]  /*f000*/  LDL.LU R25, [R1+0x668] ;  /* 0x0006680001197983 */ /* 0x000ee20000300800 */
[----:B------:R-:W-:-:S03]  /*f010*/  FADD R18, R29, R18 ;  /* 0x000000121d127221 */ /* 0x000fc60000000000 */
        /* <DEDUP_REMOVED lines=157> */
[----:B--2---:R-:W-:-:S03]  /*f9f0*/  FADD R225, R108, R225 ;  /* 0x000000e16ce17221 */ /* 0x004fc60000000000 */
[----:B------:R-:W2:Y:S01]  /*fa00*/  LDL.LU R105, [R1+0x528] ;  /* 0x0005280001697983 */ /* 0x000ea20000300800 */
[----:B----4-:R-:W-:-:S03]  /*fa10*/  FADD R226, R109, R226 ;  /* 0x000000e26de27221 */ /* 0x010fc60000000000 */
[----:B------:R-:W4:Y:S01]  /*fa20*/  LDL.LU R106, [R1+0x524] ;  /* 0x00052400016a7983 */ /* 0x000f220000300800 */
[----:B---3--:R-:W-:-:S03]  /*fa30*/  FADD R227, R110, R227 ;  /* 0x000000e36ee37221 */ /* 0x008fc60000000000 */
        /* <DEDUP_REMOVED lines=15> */
[----:B------:R-:W-:-:S01]  /*fb30*/  FADD R235, R118, R235 ;  /* 0x000000eb76eb7221 */ /* 0x000fc20000000000 */
[----:B------:R-:W-:Y:S02]  /*fb40*/  FADD R122, R121, R122 ;  /* 0x0000007a797a7221 */ /* 0x000fe40000000000 */
[----:B------:R-:W3:Y:S01]  /*fb50*/  LDL.LU R115, [R1+0x500] ;  /* 0x0005000001737983 */ /* 0x000ee20000300800 */
[----:B------:R-:W-:-:S03]  /*fb60*/  FADD R236, R119, R236 ;  /* 0x000000ec77ec7221 */ /* 0x000fc60000000000 */
[----:B------:R-:W3:Y:S01]  /*fb70*/  LDL.LU R116, [R1+0x4fc] ;  /* 0x0004fc0001747983 */ /* 0x000ee20000300800 */
[----:B------:R-:W-:-:S03]  /*fb80*/  FADD R237, R120, R237 ;  /* 0x000000ed78ed7221 */ /* 0x000fc60000000000 */
[----:B------:R-:W3:Y:S01]  /*fb90*/  LDL.LU R117, [R1+0x4f8] ;  /* 0x0004f80001757983 */ /* 0x000ee20000300800 */
[----:B------:R-:W-:-:S03]  /*fba0*/  FADD R124, R123, R124 ;  /* 0x0000007c7b7c7221 */ /* 0x000fc60000000000 */
[----:B------:R-:W3:Y:S04]  /*fbb0*/  LDL.LU R118, [R1+0x4f4] ;  /* 0x0004f40001767983 */ /* 0x000ee80000300800 */
[----:B------:R-:W3:Y:S01]  /*fbc0*/  LDL.LU R119, [R1+0x4f0] ;  /* 0x0004f00001777983 */ /* 0x000ee20000300800 */
[----:B------:R-:W-:-:S03]  /*fbd0*/  FADD R126, R125, R126 ;  /* 0x0000007e7d7e7221 */ /* 0x000fc60000000000 */
[----:B------:R-:W3:Y:S04]  /*fbe0*/  LDL.LU R120, [R1+0x4ec] ;  /* 0x0004ec0001787983 */ /* 0x000ee80000300800 */
[----:B------:R-:W3:Y:S04]  /*fbf0*/  LDL.LU R121, [R1+0x4e8] ;  /* 0x0004e80001797983 */ /* 0x000ee80000300800 */
[----:B------:R0:W-:Y:S01]  /*fc00*/  STL [R1+0x200], R122 ;  /* 0x0002007a01007387 */ /* 0x0001e20000100800 */
[----:B------:R-:W-:-:S01]  /*fc10*/  FADD R150, R127, R150 ;  /* 0x000000967f967221 */ /* 0x000fc20000000000 */
[----:B------:R-:W-:Y:S01]  /*fc20*/  FADD R146, R148, R146 ;  /* 0x0000009294927221 */ /* 0x000fe20000000000 */
[----:B------:R-:W-:-:S01]  /*fc30*/  FADD R143, R144, R143 ;  /* 0x0000008f908f7221 */ /* 0x000fc20000000000 */
[----:B------:R-:W-:Y:S01]  /*fc40*/  FADD R141, R142, R141 ;  /* 0x0000008d8e8d7221 */ /* 0x000fe20000000000 */
[----:B0-----:R-:W3:Y:S04]  /*fc50*/  LDL.LU R122, [R1+0x4e4] ;  /* 0x0004e400017a7983 */ /* 0x001ee80000300800 */
[----:B------:R-:W3:Y:S04]  /*fc60*/  LDL.LU R123, [R1+0x4e0] ;  /* 0x0004e000017b7983 */ /* 0x000ee80000300800 */
[----:B------:R0:W-:Y:S01]  /*fc70*/  STL [R1+0x204], R124 ;  /* 0x0002047c01007387 */ /* 0x0001e20000100800 */
[----:B------:R-:W-:-:S01]  /*fc80*/  FADD R139, R140, R139 ;  /* 0x0000008b8c8b7221 */ /* 0x000fc20000000000 */
[----:B------:R-:W-:Y:S01]  /*fc90*/  FADD R137, R138, R137 ;  /* 0x000000898a897221 */ /* 0x000fe20000000000 */
[----:B------:R-:W-:-:S01]  /*fca0*/  FADD R135, R136, R135 ;  /* 0x0000008788877221 */ /* 0x000fc20000000000 */
[----:B0-----:R-:W3:Y:S04]  /*fcb0*/  LDL.LU R124, [R1+0x4dc] ;  /* 0x0004dc00017c7983 */ /* 0x001ee80000300800 */
[----:B------:R-:W3:Y:S04]  /*fcc0*/  LDL.LU R125, [R1+0x4d8] ;  /* 0x0004d800017d7983 */ /* 0x000ee80000300800 */
[----:B------:R0:W-:Y:S01]  /*fcd0*/  STL [R1+0x208], R126 ;  /* 0x0002087e01007387 */ /* 0x0001e20000100800 */
[----:B------:R-:W-:-:S01]  /*fce0*/  FADD R131, R133, R131 ;  /* 0x0000008385837221 */ /* 0x000fc20000000000 */
[----:B------:R-:W-:-:S02]  /*fcf0*/  FADD R0, R129, R0 ;  /* 0x0000000081007221 */ /* 0x000fc40000000000 */
[----:B0-----:R-:W3:Y:S04]  /*fd00*/  LDL.LU R126, [R1+0x4d4] ;  /* 0x0004d400017e7983 */ /* 0x001ee80000300800 */
[----:B------:R-:W3:Y:S04]  /*fd10*/  LDL.LU R127, [R1+0x4d0] ;  /* 0x0004d000017f7983 */ /* 0x000ee80000300800 */
[----:B------:R-:W-:Y:S04]  /*fd20*/  STL [R1+0x20c], R150 ;  /* 0x00020c9601007387 */ /* 0x000fe80000100800 */
[----:B------:R-:W-:Y:S04]  /*fd30*/  STL [R1+0x210], R146 ;  /* 0x0002109201007387 */ /* 0x000fe80000100800 */
[----:B------:R-:W-:Y:S04]  /*fd40*/  STL [R1+0x214], R143 ;  /* 0x0002148f01007387 */ /* 0x000fe80000100800 */
[----:B------:R-:W-:Y:S04]  /*fd50*/  STL [R1+0x218], R141 ;  /* 0x0002188d01007387 */ /* 0x000fe80000100800 */
[----:B------:R-:W-:Y:S04]  /*fd60*/  STL [R1+0x21c], R139 ;  /* 0x00021c8b01007387 */ /* 0x000fe80000100800 */
[----:B------:R-:W-:Y:S04]  /*fd70*/  STL [R1+0x220], R137 ;  /* 0x0002208901007387 */ /* 0x000fe80000100800 */
[----:B------:R-:W2:Y:S04]  /*fd80*/  LDL.LU R129, [R1+0x230] ;  /* 0x0002300001817983 */ /* 0x000ea80000300800 */
[----:B------:R-:W-:Y:S04]  /*fd90*/  STL [R1+0x224], R135 ;  /* 0x0002248701007387 */ /* 0x000fe80000100800 */
[----:B------:R0:W-:Y:S04]  /*fda0*/  STL [R1+0x228], R131 ;  /* 0x0002288301007387 */ /* 0x0001e80000100800 */
[----:B0-----:R-:W4:Y:S04]  /*fdb0*/  LDL.LU R131, [R1+0x234] ;  /* 0x0002340001837983 */ /* 0x001f280000300800 */
[----:B------:R-:W3:Y:S04]  /*fdc0*/  LDL.LU R133, [R1+0x238] ;  /* 0x0002380001857983 */ /* 0x000ee80000300800 */
[----:B------:R0:W-:Y:S04]  /*fdd0*/  STL [R1+0x22c], R0 ;  /* 0x00022c0001007387 */ /* 0x0001e80000100800 */
[----:B------:R-:W3:Y:S04]  /*fde0*/  LDL.LU R135, [R1+0x23c] ;  /* 0x00023c0001877983 */ /* 0x000ee80000300800 */
        /* <DEDUP_REMOVED lines=12> */
[----:B0-----:R-:W3:Y:S01]  /*feb0*/  LDL.LU R0, [R1+0x270] ;  /* 0x0002700001007983 */ /* 0x001ee20000300800 */
[----:B--2---:R-:W-:-:S03]  /*fec0*/  FADD R129, R128, R129 ;  /* 0x0000008180817221 */ /* 0x004fc60000000000 */
[----:B------:R-:W2:Y:S04]  /*fed0*/  LDL.LU R128, [R1+0x4cc] ;  /* 0x0004cc0001807983 */ /* 0x000ea80000300800 */
[----:B------:R0:W-:Y:S04]  /*fee0*/  STL [R1+0x230], R129 ;  /* 0x0002308101007387 */ /* 0x0001e80000100800 */
[----:B0-----:R-:W2:Y:S01]  /*fef0*/  LDL.LU R129, [R1+0x4c8] ;  /* 0x0004c80001817983 */ /* 0x001ea20000300800 */
[----:B----4-:R-:W-:-:S03]  /*ff00*/  FADD R131, R130, R131 ;  /* 0x0000008382837221 */ /* 0x010fc60000000000 */
[----:B------:R-:W4:Y:S01]  /*ff10*/  LDL.LU R130, [R1+0x4c4] ;  /* 0x0004c40001827983 */ /* 0x000f220000300800 */
[----:B---3--:R-:W-:-:S03]  /*ff20*/  FADD R133, R132, R133 ;  /* 0x0000008584857221 */ /* 0x008fc60000000000 */
[----:B------:R0:W-:Y:S01]  /*ff30*/  STL [R1+0x234], R131 ;  /* 0x0002348301007387 */ /* 0x0001e20000100800 */
[----:B------:R-:W-:-:S03]  /*ff40*/  FADD R135, R134, R135 ;  /* 0x0000008786877221 */ /* 0x000fc60000000000 */
[----:B0-----:R-:W3:Y:S01]  /*ff50*/  LDL.LU R131, [R1+0x4c0] ;  /* 0x0004c00001837983 */ /* 0x001ee20000300800 */
[----:B------:R-:W-:-:S03]  /*ff60*/  FADD R150, R151, R150 ;  /* 0x0000009697967221 */ /* 0x000fc60000000000 */
[----:B------:R-:W3:Y:S01]  /*ff70*/  LDL.LU R132, [R1+0x4bc] ;  /* 0x0004bc0001847983 */ /* 0x000ee20000300800 */
[----:B------:R-:W-:-:S03]  /*ff80*/  FADD R148, R149, R148 ;  /* 0x0000009495947221 */ /* 0x000fc60000000000 */
[----:B------:R0:W-:Y:S01]  /*ff90*/  STL [R1+0x238], R133 ;  /* 0x0002388501007387 */ /* 0x0001e20000100800 */
[----:B------:R-:W-:-:S01]  /*ffa0*/  FADD R146, R147, R146 ;  /* 0x0000009293927221 */ /* 0x000fc20000000000 */
[----:B------:R-:W-:Y:S02]  /*ffb0*/  FADD R144, R145, R144 ;  /* 0x0000009091907221 */ /* 0x000fe40000000000 */
[----:B0-----:R-:W3:Y:S01]  /*ffc0*/  LDL.LU R133, [R1+0x4b8] ;  /* 0x0004b80001857983 */ /* 0x001ee20000300800 */
[----:B------:R-:W-:-:S03]  /*ffd0*/  FADD R143, R24, R143 ;  /* 0x0000008f188f7221 */ /* 0x000fc60000000000 */
[----:B------:R-:W3:Y:S01]  /*ffe0*/  LDL.LU R134, [R1+0x4b4] ;  /* 0x0004b40001867983 */ /* 0x000ee20000300800 */
[----:B------:R-:W-:-:S03]  /*fff0*/  FADD R142, R25, R142 ;  /* 0x0000008e198e7221 */ /* 0x000fc60000000000 */
[----:B------:R0:W-:Y:S01]  /*10000*/  STL [R1+0x23c], R135 ;  /* 0x00023c8701007387 */ /* 0x0001e20000100800 */
[----:B------:R-:W-:-:S01]  /*10010*/  FADD R141, R26, R141 ;  /* 0x0000008d1a8d7221 */ /* 0x000fc20000000000 */
[----:B------:R-:W-:Y:S01]  /*10020*/  FADD R140, R27, R140 ;  /* 0x0000008c1b8c7221 */ /* 0x000fe20000000000 */
[----:B------:R-:W-:-:S01]  /*10030*/  FADD R139, R28, R139 ;  /* 0x0000008b1c8b7221 */ /* 0x000fc20000000000 */
[----:B0-----:R-:W3:Y:S01]  /*10040*/  LDL.LU R135, [R1+0x4b0] ;  /* 0x0004b00001877983 */ /* 0x001ee20000300800 */
[----:B------:R-:W-:-:S03]  /*10050*/  FADD R138, R29, R138 ;  /* 0x0000008a1d8a7221 */ /* 0x000fc60000000000 */
[----:B------:R0:W-:Y:S01]  /*10060*/  STL [R1+0x240], R150 ;  /* 0x0002409601007387 */ /* 0x0001e20000100800 */
[----:B------:R-:W-:-:S03]  /*10070*/  FADD R137, R30, R137 ;  /* 0x000000891e897221 */ /* 0x000fc60000000000 */
[----:B------:R1:W-:Y:S01]  /*10080*/  STL [R1+0x244], R148 ;  /* 0x0002449401007387 */ /* 0x0003e20000100800 */
[----:B------:R-:W-:-:S03]  /*10090*/  FADD R136, R31, R136 ;  /* 0x000000881f887221 */ /* 0x000fc60000000000 */
[----:B------:R1:W-:Y:S01]  /*100a0*/  STL [R1+0x248], R146 ;  /* 0x0002489201007387 */ /* 0x0003e20000100800 */
[----:B------:R-:W-:-:S03]  /*100b0*/  FADD R0, R32, R0 ;  /* 0x0000000020007221 */ /* 0x000fc60000000000 */
[----:B------:R1:W-:Y:S04]  /*100c0*/  STL [R1+0x24c], R144 ;  /* 0x00024c9001007387 */ /* 0x0003e80000100800 */
[----:B------:R1:W-:Y:S04]  /*100d0*/  STL [R1+0x250], R143 ;  /* 0x0002508f01007387 */ /* 0x0003e80000100800 */
[----:B------:R1:W-:Y:S04]  /*100e0*/  STL [R1+0x254], R142 ;  /* 0x0002548e01007387 */ /* 0x0003e80000100800 */
[----:B------:R1:W-:Y:S04]  /*100f0*/  STL [R1+0x258], R141 ;  /* 0x0002588d01007387 */ /* 0x0003e80000100800 */
[----:B------:R1:W-:Y:S04]  /*10100*/  STL [R1+0x25c], R140 ;  /* 0x00025c8c01007387 */ /* 0x0003e80000100800 */
[----:B------:R1:W-:Y:S04]  /*10110*/  STL [R1+0x260], R139 ;  /* 0x0002608b01007387 */ /* 0x0003e80000100800 */
[----:B------:R1:W-:Y:S04]  /*10120*/  STL [R1+0x264], R138 ;  /* 0x0002648a01007387 */ /* 0x0003e80000100800 */
[----:B------:R-:W2:Y:S04]  /*10130*/  LDL.LU R151, [R1+0x274] ;  /* 0x0002740001977983 */ /* 0x000ea80000300800 */
[----:B------:R1:W-:Y:S04]  /*10140*/  STL [R1+0x268], R137 ;  /* 0x0002688901007387 */ /* 0x0003e80000100800 */
[----:B0-----:R-:W4:Y:S04]  /*10150*/  LDL.LU R150, [R1+0x278] ;  /* 0x0002780001967983 */ /* 0x001f280000300800 */
[----:B------:R0:W-:Y:S04]  /*10160*/  STL [R1+0x26c], R136 ;  /* 0x00026c8801007387 */ /* 0x0001e80000100800 */
[----:B------:R-:W3:Y:S04]  /*10170*/  LDL.LU R149, [R1+0x27c] ;  /* 0x00027c0001957983 */ /* 0x000ee80000300800 */
[----:B------:R0:W-:Y:S04]  /*10180*/  STL [R1+0x270], R0 ;  /* 0x0002700001007387 */ /* 0x0001e80000100800 */
[----:B-1----:R-:W3:Y:S04]  /*10190*/  LDL.LU R148, [R1+0x280] ;  /* 0x0002800001947983 */ /* 0x002ee80000300800 */
        /* <DEDUP_REMOVED lines=11> */
[----:B0-----:R-:W3:Y:S04]  /*10250*/  LDL.LU R136, [R1+0x2b0] ;  /* 0x0002b00001887983 */ /* 0x001ee80000300800 */
[----:B------:R-:W3:Y:S01]  /*10260*/  LDL.LU R0, [R1+0x2b4] ;  /* 0x0002b40001007983 */ /* 0x000ee20000300800 */
[----:B--2---:R-:W-:-:S05]  /*10270*/  FADD R151, R33, R151 ;  /* 0x0000009721977221 */ /* 0x004fca0000000000 */
[----:B------:R0:W-:Y:S01]  /*10280*/  STL [R1+0x274], R151 ;  /* 0x0002749701007387 */ /* 0x0001e20000100800 */
[----:B----4-:R-:W-:-:S05]  /*10290*/  FADD R150, R34, R150 ;  /* 0x0000009622967221 */ /* 0x010fca0000000000 */
[----:B------:R1:W-:Y:S01]  /*102a0*/  STL [R1+0x278], R150 ;  /* 0x0002789601007387 */ /* 0x0003e20000100800 */
[----:B---3--:R-:W-:-:S05]  /*102b0*/  FADD R149, R35, R149 ;  /* 0x0000009523957221 */ /* 0x008fca0000000000 */
[----:B------:R2:W-:Y:S01]  /*102c0*/  STL [R1+0x27c], R149 ;  /* 0x00027c9501007387 */ /* 0x0005e20000100800 */
[----:B------:R-:W-:-:S01]  /*102d0*/  FADD R148, R36, R148 ;  /* 0x0000009424947221 */ /* 0x000fc20000000000 */
[----:B------:R-:W-:-:S04]  /*102e0*/  FADD R147, R37, R147 ;  /* 0x0000009325937221 */ /* 0x000fc80000000000 */
[----:B------:R3:W-:Y:S01]  /*102f0*/  STL [R1+0x280], R148 ;  /* 0x0002809401007387 */ /* 0x0007e20000100800 */
[----:B------:R-:W-:-:S03]  /*10300*/  FADD R146, R38, R146 ;  /* 0x0000009226927221 */ /* 0x000fc60000000000 */
        /* <DEDUP_REMOVED lines=20> */
[----:B0-----:R-:W4:Y:S01]  /*10450*/  LDL.LU R151, [R1+0x2b8] ;  /* 0x0002b80001977983 */ /* 0x001f220000300800 */
[----:B------:R-:W-:-:S03]  /*10460*/  FADD R0, R49, R0 ;  /* 0x0000000031007221 */ /* 0x000fc60000000000 */
[----:B------:R0:W-:Y:S04]  /*10470*/  STL [R1+0x2ac], R137 ;  /* 0x0002ac8901007387 */ /* 0x0001e80000100800 */
[----:B-1----:R-:W4:Y:S04]  /*10480*/  LDL.LU R150, [R1+0x2bc] ;  /* 0x0002bc0001967983 */ /* 0x002f280000300800 */
[----:B------:R1:W-:Y:S04]  /*10490*/  STL [R1+0x2b0], R136 ;  /* 0x0002b08801007387 */ /* 0x0003e80000100800 */
[----:B--2---:R-:W2:Y:S04]  /*104a0*/  LDL.LU R149, [R1+0x2c0] ;  /* 0x0002c00001957983 */ /* 0x004ea80000300800 */
[----:B------:R1:W-:Y:S04]  /*104b0*/  STL [R1+0x2b4], R0 ;  /* 0x0002b40001007387 */ /* 0x0003e80000100800 */
[----:B---3--:R-:W3:Y:S04]  /*104c0*/  LDL.LU R148, [R1+0x2c4] ;  /* 0x0002c40001947983 */ /* 0x008ee80000300800 */
[----:B----4-:R-:W4:Y:S04]  /*104d0*/  LDL.LU R147, [R1+0x2c8] ;  /* 0x0002c80001937983 */ /* 0x010f280000300800 */
[----:B------:R-:W4:Y:S04]  /*104e0*/  LDL.LU R146, [R1+0x2cc] ;  /* 0x0002cc0001927983 */ /* 0x000f280000300800 */
        /* <DEDUP_REMOVED lines=8> */
[----:B0-----:R-:W4:Y:S04]  /*10570*/  LDL.LU R137, [R1+0x2f0] ;  /* 0x0002f00001897983 */ /* 0x001f280000300800 */
[----:B-1----:R-:W4:Y:S04]  /*10580*/  LDL.LU R136, [R1+0x2f4] ;  /* 0x0002f40001887983 */ /* 0x002f280000300800 */
[----:B------:R-:W4:Y:S01]  /*10590*/  LDL.LU R0, [R1+0x2f8] ;  /* 0x0002f80001007983 */ /* 0x000f220000300800 */
[----:B------:R-:W-:-:S01]  /*105a0*/  FADD R151, R50, R151 ;  /* 0x0000009732977221 */ /* 0x000fc20000000000 */
[----:B------:R-:W-:-:S04]  /*105b0*/  FADD R150, R51, R150 ;  /* 0x0000009633967221 */ /* 0x000fc80000000000 */
[----:B------:R0:W-:Y:S01]  /*105c0*/  STL [R1+0x2b8], R151 ;  /* 0x0002b89701007387 */ /* 0x0001e20000100800 */
[----:B--2---:R-:W-:-:S03]  /*105d0*/  FADD R149, R52, R149 ;  /* 0x0000009534957221 */ /* 0x004fc60000000000 */
[----:B------:R1:W-:Y:S01]  /*105e0*/  STL [R1+0x2bc], R150 ;  /* 0x0002bc9601007387 */ /* 0x0003e20000100800 */
[----:B---3--:R-:W-:-:S03]  /*105f0*/  FADD R148, R53, R148 ;  /* 0x0000009435947221 */ /* 0x008fc60000000000 */
[----:B------:R2:W-:Y:S01]  /*10600*/  STL [R1+0x2c0], R149 ;  /* 0x0002c09501007387 */ /* 0x0005e20000100800 */
[----:B----4-:R-:W-:-:S03]  /*10610*/  FADD R147, R54, R147 ;  /* 0x0000009336937221 */ /* 0x010fc60000000000 */
        /* <DEDUP_REMOVED lines=198> */
[----:B------:R-:W-:Y:S01]  /*11280*/  STL [R1+0x3c8], R151 ;  /* 0x0003c89701007387 */ /* 0x000fe20000100800 */
[----:B--2---:R-:W-:-:S03]  /*11290*/  FADD R149, R120, R149 ;  /* 0x0000009578957221 */ /* 0x004fc60000000000 */
[----:B------:R-:W-:Y:S01]  /*112a0*/  STL [R1+0x3cc], R150 ;  /* 0x0003cc9601007387 */ /* 0x000fe20000100800 */
[----:B---3--:R-:W-:-:S03]  /*112b0*/  FADD R148, R121, R148 ;  /* 0x0000009479947221 */ /* 0x008fc60000000000 */
[----:B------:R-:W-:Y:S01]  /*112c0*/  STL [R1+0x3d0], R149 ;  /* 0x0003d09501007387 */ /* 0x000fe20000100800 */
[----:B----4-:R-:W-:-:S03]  /*112d0*/  FADD R147, R122, R147 ;  /* 0x000000937a937221 */ /* 0x010fc60000000000 */
[----:B------:R-:W-:Y:S01]  /*112e0*/  STL [R1+0x3d4], R148 ;  /* 0x0003d49401007387 */ /* 0x000fe20000100800 */
[----:B------:R-:W-:-:S03]  /*112f0*/  FADD R146, R123, R146 ;  /* 0x000000927b927221 */ /* 0x000fc60000000000 */
        /* <DEDUP_REMOVED lines=17> */
[----:B------:R-:W-:-:S01]  /*11410*/  FADD R137, R132, R137 ;  /* 0x0000008984897221 */ /* 0x000fc20000000000 */
[----:B------:R-:W-:Y:S02]  /*11420*/  FADD R136, R133, R136 ;  /* 0x0000008885887221 */ /* 0x000fe40000000000 */
[----:B------:R-:W-:Y:S04]  /*11430*/  STL [R1+0x3fc], R138 ;  /* 0x0003fc8a01007387 */ /* 0x000fe80000100800 */
[----:B------:R0:W-:Y:S04]  /*11440*/  STL [R1+0x404], R136 ;  /* 0x0004048801007387 */ /* 0x0001e80000100800 */
[----:B------:R1:W-:Y:S04]  /*11450*/  STL [R1+0x400], R137 ;  /* 0x0004008901007387 */ /* 0x0003e80000100800 */
[----:B0-----:R-:W2:Y:S01]  /*11460*/  LDL.LU R136, [R1+0x40c] ;  /* 0x00040c0001887983 */ /* 0x001ea20000300800 */
[----:B------:R-:W-:-:S03]  /*11470*/  FADD R0, R134, R0 ;  /* 0x0000000086007221 */ /* 0x000fc60000000000 */
[----:B-1----:R-:W3:Y:S04]  /*11480*/  LDL.LU R137, [R1+0x410] ;  /* 0x0004100001897983 */ /* 0x002ee80000300800 */
[----:B------:R-:W4:Y:S04]  /*11490*/  LDL.LU R138, [R1+0x414] ;  /* 0x00041400018a7983 */ /* 0x000f280000300800 */
[----:B------:R0:W-:Y:S04]  /*114a0*/  STL [R1+0x408], R0 ;  /* 0x0004080001007387 */ /* 0x0001e80000100800 */
        /* <DEDUP_REMOVED lines=13> */
[----:B0-----:R-:W4:Y:S01]  /*11580*/  LDL.LU R0, [R1+0x44c] ;  /* 0x00044c0001007983 */ /* 0x001f220000300800 */
[----:B--2---:R-:W-:-:S05]  /*11590*/  FADD R136, R135, R136 ;  /* 0x0000008887887221 */ /* 0x004fca0000000000 */
[----:B------:R0:W-:Y:S04]  /*115a0*/  STL [R1+0x40c], R136 ;  /* 0x00040c8801007387 */ /* 0x0001e80000100800 */
[----:B0-----:R-:W3:Y:S02]  /*115b0*/  LDL.LU R136, [R1+0x4ac] ;  /* 0x0004ac0001887983 */ /* 0x001ee40000300800 */
[----:B---3--:R-:W-:-:S05]  /*115c0*/  FADD R137, R136, R137 ;  /* 0x0000008988897221 */ /* 0x008fca0000000000 */
[----:B------:R0:W-:Y:S04]  /*115d0*/  STL [R1+0x410], R137 ;  /* 0x0004108901007387 */ /* 0x0001e80000100800 */
[----:B0-----:R-:W4:Y:S02]  /*115e0*/  LDL.LU R137, [R1+0x4a8] ;  /* 0x0004a80001897983 */ /* 0x001f240000300800 */
[----:B----4-:R-:W-:-:S05]  /*115f0*/  FADD R138, R137, R138 ;  /* 0x0000008a898a7221 */ /* 0x010fca0000000000 */
[----:B------:R0:W-:Y:S04]  /*11600*/  STL [R1+0x414], R138 ;  /* 0x0004148a01007387 */ /* 0x0001e80000100800 */
[----:B0-----:R-:W2:Y:S02]  /*11610*/  LDL.LU R138, [R1+0x4a4] ;  /* 0x0004a400018a7983 */ /* 0x001ea40000300800 */
[----:B--2---:R-:W-:-:S05]  /*11620*/  FADD R139, R138, R139 ;  /* 0x0000008b8a8b7221 */ /* 0x004fca0000000000 */
        /* <DEDUP_REMOVED lines=37> */
[----:B0-----:R-:W2:Y:S01]  /*11880*/  LDL.LU R151, [R1+0x470] ;  /* 0x0004700001977983 */ /* 0x001ea20000300800 */
[----:B------:R-:W-:Y:S01]  /*11890*/  UMOV UR6, URZ ;  /* 0x0000003f00067c82 */ /* 0x000fe20008000000 */
[----:B--2---:R-:W-:-:S05]  /*118a0*/  FADD R0, R0, R151 ;  /* 0x0000009700007221 */ /* 0x004fca0000000000 */
[----:B------:R0:W-:Y:S02]  /*118b0*/  STL [R1+0x44c], R0 ;  /* 0x00044c0001007387 */ /* 0x0001e40000100800 */
.L_x_28:
[----:B------:R-:W-:Y:S05]  /*118c0*/  @!P1 BRA `(.L_x_29) ;  /* 0x0000000000049947 */ /* 0x000fea0003800000 */
[----:B------:R-:W-:Y:S01]  /*118d0*/  BPT.TRAP 0x1 ;  /* 0x000000040000795c */ /* 0x000fe20000300000 */
.L_x_29:
[----:B0-----:R-:W2:Y:S04]  /*118e0*/  LDL R0, [R1+0x450] ;  /* 0x0004500001007983 */ /* 0x001ea80000100800 */
[----:B-----5:R0:W-:Y:S04]  /*118f0*/  STL [R1+0x470], R2 ;  /* 0x0004700201007387 */ /* 0x0201e80000100800 */
[----:B0-----:R-:W3:Y:S01]  /*11900*/  LDL R2, [R1+0x454] ;  /* 0x0004540001027983 */ /* 0x001ee20000100800 */
[----:B--2---:R-:W-:Y:S01]  /*11910*/  ISETP.NE.AND P0, PT, R0, RZ, PT ;  /* 0x000000ff0000720c */ /* 0x004fe20003f05270 */
[----:B------:R-:W-:-:S12]  /*11920*/  IMAD.U32 R0, RZ, RZ, UR25 ;  /* 0x00000019ff007e24 */ /* 0x000fd8000f8e00ff */
[----:B------:R-:W-:-:S05]  /*11930*/  @P0 LEA R0, R0, UR12, 0x3 ;  /* 0x0000000c00000c11 */ /* 0x000fca000f8e18ff */
[----:B------:R-:W-:-:S05]  /*11940*/  @P0 VIADD R0, R0, 0x28 ;  /* 0x0000002800000836 */ /* 0x000fca0000000000 */
[----:B---3--:R-:W-:Y:S02]  /*11950*/  @P0 PRMT R0, R2, 0x654, R0 ;  /* 0x0000065402000816 */ /* 0x008fe40000000000 */
[----:B------:R0:W5:Y:S01]  /*11960*/  LDL.LU R2, [R1+0x470] ;  /* 0x0004700001027983 */ /* 0x0001620000300800 */
[----:B------:R-:W-:Y:S01]  /*11970*/  UISETP.GT.U32.AND UP0, UPT, UR13, 0x1, UPT ;  /* 0x000000010d00788c */ /* 0x000fe2000bf04070 */
[----:B------:R0:W-:Y:S05]  /*11980*/  @P0 SYNCS.ARRIVE.TRANS64.RED.A1T0 RZ, [R0+URZ], RZ ;  /* 0x000000ff00ff09a7 */ /* 0x0001ea000810043f */
[----:B------:R-:W-:-:S13]  /*11990*/  PLOP3.LUT P0, PT, PT, PT, UP0, 0x80, 0x0 ;  /* 0x000000000000781c */ /* 0x000fda0003f0f008 */
[----:B0-----:R-:W-:Y:S05]  /*119a0*/  @P0 BRA `(.L_x_30) ;  /* 0x0000000000040947 */ /* 0x001fea0003800000 */
[----:B------:R-:W-:Y:S01]  /*119b0*/  BPT.TRAP 0x1 ;  /* 0x000000040000795c */ /* 0x000fe20000300000 */
.L_x_30:
[----:B------:R-:W-:Y:S02]  /*119c0*/  UISETP.GT.AND UP2, UPT, UR26, 0x1, UPT ;  /* 0x000000011a00788c */ /* 0x000fe4000bf44270 */
[----:B------:R-:W-:Y:S02]  /*119d0*/  UIADD3 UR23, UR23, 0x1, URZ ;  /* 0x0000000117177890 */ /* 0x000fe4000fffe03f */
[----:B------:R-:W-:Y:S02]  /*119e0*/  UIADD3 UR25, UR25, 0x1, URZ ;  /* 0x0000000119197890 */ /* 0x000fe4000fffe03f */
[----:B------:R-:W-:Y:S01]  /*119f0*/  PLOP3.LUT P0, PT, PT, PT, UP2, 0x80, 0x0 ;  /* 0x000000000000781c */ /* 0x000fe20003f0f028 */
[----:B------:R-:W-:Y:S02]  /*11a00*/  UISETP.NE.AND UP0, UPT, UR23, 0x5, UPT ;  /* 0x000000051700788c */ /* 0x000fe4000bf05270 */
[----:B------:R-:W-:Y:S02]  /*11a10*/  UIADD3 UR16, UR26, -0x1, URZ ;  /* 0xffffffff1a107890 */ /* 0x000fe4000fffe03f */
[----:B------:R-:W-:-:S02]  /*11a20*/  USEL UR8, URZ, 0x1, UP0 ;  /* 0x000000013f087887 */ /* 0x000fc40008000000 */
[----:B------:R-:W-:Y:S02]  /*11a30*/  UISETP.NE.AND UP1, UPT, UR25, 0x5, UPT ;  /* 0x000000051900788c */ /* 0x000fe4000bf25270 */
[----:B------:R-:W-:Y:S02]  /*11a40*/  ULOP3.LUT UR24, UR24, UR8, URZ, 0x3c, !UPT ;  /* 0x0000000818187292 */ /* 0x000fe4000f8e3c3f */
[----:B------:R-:W-:Y:S02]  /*11a50*/  USEL UR23, UR23, URZ, UP0 ;  /* 0x0000003f17177287 */ /* 0x000fe40008000000 */
[----:B------:R-:W-:Y:S01]  /*11a60*/  USEL UR25, UR25, URZ, UP1 ;  /* 0x0000003f19197287 */ /* 0x000fe20008800000 */
[----:B------:R-:W-:Y:S01]  /*11a70*/  UMOV UR8, 0x1 ;  /* 0x0000000100087882 */ /* 0x000fe20000000000 */
[----:B------:R-:W-:Y:S01]  /*11a80*/  UMOV UR26, UR16 ;  /* 0x00000010001a7c82 */ /* 0x000fe20008000000 */
[----:B------:R-:W-:Y:S09]  /*11a90*/  @P0 BRA `(.L_x_31) ;  /* 0xffffff74006c0947 */ /* 0x000ff2000383ffff */
.L_x_23:
[----:B------:R-:W-:-:S04]  /*11aa0*/  UISETP.NE.AND UP0, UPT, UR6, URZ, UPT ;  /* 0x0000003f0600728c */ /* 0x000fc8000bf05270 */
[----:B------:R-:W-:-:S06]  /*11ab0*/  USEL UR6, URZ, 0x1, !UP0 ;  /* 0x000000013f067887 */ /* 0x000fcc000c000000 */
[----:B------:R-:W-:-:S13]  /*11ac0*/  ISETP.NE.AND P0, PT, RZ, UR6, PT ;  /* 0x00000006ff007c0c */ /* 0x000fda000bf05270 */
[----:B------:R-:W-:Y:S05]  /*11ad0*/  @!P0 BRA `(.L_x_32) ;  /* 0x0000003800188947 */ /* 0x000fea0003800000 */
[----:B------:R2:W-:Y:S04]  /*11ae0*/  STL [R1+0x628], R41 ;  /* 0x0006282901007387 */ /* 0x0005e80000100800 */
[----:B--2---:R-:W2:Y:S04]  /*11af0*/  LDL.LU R41, [R1] ;  /* 0x0000000001297983 */ /* 0x004ea80000300800 */
[----:B------:R3:W-:Y:S04]  /*11b00*/  STL [R1+0x624], R42 ;  /* 0x0006242a01007387 */ /* 0x0007e80000100800 */
[----:B---3--:R-:W3:Y:S04]  /*11b10*/  LDL.LU R42, [R1+0x4] ;  /* 0x00000400012a7983 */ /* 0x008ee80000300800 */
[----:B------:R4:W-:Y:S04]  /*11b20*/  STL [R1+0x620], R43 ;  /* 0x0006202b01007387 */ /* 0x0009e80000100800 */
[----:B----4-:R-:W4:Y:S04]  /*11b30*/  LDL.LU R43, [R1+0x8] ;  /* 0x00000800012b7983 */ /* 0x010f280000300800 */
[----:B------:R0:W-:Y:S04]  /*11b40*/  STL [R1+0x61c], R44 ;  /* 0x00061c2c01007387 */ /* 0x0001e80000100800 */
[----:B0-----:R-:W4:Y:S04]  /*11b50*/  LDL.LU R44, [R1+0xc] ;  /* 0x00000c00012c7983 */ /* 0x001f280000300800 */
        /* <DEDUP_REMOVED lines=144> */
[----:B------:R-:W4:Y:S04]  /*12460*/  LDL.LU R0, [R1+0x204] ;  /* 0x0002040001007983 */ /* 0x000f280000300800 */
        /* <DEDUP_REMOVED lines=69> */
[----:B0-----:R-:W4:Y:S01]  /*128c0*/  LDL.LU R151, [R1+0x130] ;  /* 0x0001300001977983 */ /* 0x001f220000300800 */
[----:B--2--5:R-:W-:Y:S01]  /*128d0*/  FADD R2, R41, R2 ;  /* 0x0000000229027221 */ /* 0x024fe20000000000 */
[----:B---3--:R-:W-:Y:S01]  /*128e0*/  FADD R3, R42, R3 ;  /* 0x000000032a037221 */ /* 0x008fe20000000000 */
[----:B----4-:R-:W-:Y:S01]  /*128f0*/  FADD R4, R43, R4 ;  /* 0x000000042b047221 */ /* 0x010fe20000000000 */
[----:B------:R-:W2:Y:S01]  /*12900*/  LDL.LU R41, [R1+0x628] ;  /* 0x0006280001297983 */ /* 0x000ea20000300800 */
[----:B------:R-:W-:Y:S01]  /*12910*/  FADD R5, R44, R5 ;  /* 0x000000052c057221 */ /* 0x000fe20000000000 */
[----:B------:R-:W-:-:S02]  /*12920*/  FADD R6, R45, R6 ;  /* 0x000000062d067221 */ /* 0x000fc40000000000 */
[----:B------:R-:W3:Y:S01]  /*12930*/  LDL.LU R42, [R1+0x624] ;  /* 0x00062400012a7983 */ /* 0x000ee20000300800 */
[----:B------:R-:W-:-:S03]  /*12940*/  FADD R7, R46, R7 ;  /* 0x000000072e077221 */ /* 0x000fc60000000000 */
[----:B------:R-:W4:Y:S01]  /*12950*/  LDL.LU R43, [R1+0x620] ;  /* 0x00062000012b7983 */ /* 0x000f220000300800 */
[----:B------:R-:W-:-:S03]  /*12960*/  FADD R8, R47, R8 ;  /* 0x000000082f087221 */ /* 0x000fc60000000000 */
[----:B------:R-:W2:Y:S01]  /*12970*/  LDL.LU R44, [R1+0x61c] ;  /* 0x00061c00012c7983 */ /* 0x000ea20000300800 */
[----:B------:R-:W-:-:S03]  /*12980*/  FADD R9, R48, R9 ;  /* 0x0000000930097221 */ /* 0x000fc60000000000 */
        /* <DEDUP_REMOVED lines=133> */
[----:B------:R-:W-:Y:S01]  /*131e0*/  FADD R204, R115, R204 ;  /* 0x000000cc73cc7221 */ /* 0x000fe20000000000 */
[----:B------:R-:W-:Y:S02]  /*131f0*/  FADD R118, R119, R118 ;  /* 0x0000007677767221 */ /* 0x000fe40000000000 */
[----:B------:R-:W2:Y:S01]  /*13200*/  LDL.LU R112, [R1+0x50c] ;  /* 0x00050c0001707983 */ /* 0x000ea20000300800 */
[----:B------:R-:W-:-:S03]  /*13210*/  FADD R205, R116, R205 ;  /* 0x000000cd74cd7221 */ /* 0x000fc60000000000 */
[----:B------:R-:W2:Y:S01]  /*13220*/  LDL.LU R113, [R1+0x508] ;  /* 0x0005080001717983 */ /* 0x000ea20000300800 */
[----:B------:R-:W-:-:S03]  /*13230*/  FADD R0, R117, R0 ;  /* 0x0000000075007221 */ /* 0x000fc60000000000 */
[----:B------:R-:W2:Y:S01]  /*13240*/  LDL.LU R114, [R1+0x504] ;  /* 0x0005040001727983 */ /* 0x000ea20000300800 */
[----:B------:R-:W-:-:S03]  /*13250*/  FADD R208, R149, R208 ;  /* 0x000000d095d07221 */ /* 0x000fc60000000000 */
[----:B------:R-:W2:Y:S04]  /*13260*/  LDL.LU R115, [R1+0x500] ;  /* 0x0005000001737983 */ /* 0x000ea80000300800 */
[----:B------:R-:W2:Y:S01]  /*13270*/  LDL.LU R116, [R1+0x4fc] ;  /* 0x0004fc0001747983 */ /* 0x000ea20000300800 */
[----:B------:R-:W-:Y:S01]  /*13280*/  FADD R207, R150, R207 ;  /* 0x000000cf96cf7221 */ /* 0x000fe20000000000 */
[----:B------:R-:W-:Y:S01]  /*13290*/  FADD R206, R151, R206 ;  /* 0x000000ce97ce7221 */ /* 0x000fe20000000000 */
[----:B------:R-:W-:Y:S01]  /*132a0*/  FADD R237, R120, R237 ;  /* 0x000000ed78ed7221 */ /* 0x000fe20000000000 */
[----:B------:R-:W3:Y:S01]  /*132b0*/  LDL.LU R117, [R1+0x1b8] ;  /* 0x0001b80001757983 */ /* 0x000ee20000300800 */
[----:B------:R-:W-:Y:S01]  /*132c0*/  FADD R236, R121, R236 ;  /* 0x000000ec79ec7221 */ /* 0x000fe20000000000 */
[----:B------:R-:W-:Y:S01]  /*132d0*/  FADD R235, R122, R235 ;  /* 0x000000eb7aeb7221 */ /* 0x000fe20000000000 */
[----:B------:R-:W-:Y:S01]  /*132e0*/  FADD R234, R123, R234 ;  /* 0x000000ea7bea7221 */ /* 0x000fe20000000000 */
[----:B------:R-:W3:Y:S01]  /*132f0*/  LDL.LU R149, [R1+0x208] ;  /* 0x0002080001957983 */ /* 0x000ee20000300800 */
[----:B------:R-:W-:Y:S01]  /*13300*/  FADD R233, R124, R233 ;  /* 0x000000e97ce97221 */ /* 0x000fe20000000000 */
[----:B------:R-:W-:Y:S01]  /*13310*/  FADD R232, R125, R232 ;  /* 0x000000e87de87221 */ /* 0x000fe20000000000 */
[----:B------:R-:W-:Y:S01]  /*13320*/  FADD R231, R126, R231 ;  /* 0x000000e77ee77221 */ /* 0x000fe20000000000 */
[----:B------:R0:W-:Y:S01]  /*13330*/  STL [R1+0x200], R118 ;  /* 0x0002007601007387 */ /* 0x0001e20000100800 */
[----:B------:R-:W-:Y:S01]  /*13340*/  FADD R230, R127, R230 ;  /* 0x000000e67fe67221 */ /* 0x000fe20000000000 */
        /* <DEDUP_REMOVED lines=8> */
[----:B0-----:R-:W4:Y:S01]  /*133d0*/  LDL.LU R118, [R1+0x1bc] ;  /* 0x0001bc0001767983 */ /* 0x001f220000300800 */
[----:B------:R-:W-:Y:S01]  /*133e0*/  FADD R215, R142, R215 ;  /* 0x000000d78ed77221 */ /* 0x000fe20000000000 */
[----:B------:R-:W-:Y:S01]  /*133f0*/  FADD R224, R133, R224 ;  /* 0x000000e085e07221 */ /* 0x000fe20000000000 */
[----:B------:R-:W-:Y:S01]  /*13400*/  FADD R214, R143, R214 ;  /* 0x000000d68fd67221 */ /* 0x000fe20000000000 */
[----:B------:R0:W-:Y:S01]  /*13410*/  STL [R1+0x204], R0 ;  /* 0x0002040001007387 */ /* 0x0001e20000100800 */
[----:B------:R-:W-:Y:S01]  /*13420*/  FADD R223, R134, R223 ;  /* 0x000000df86df7221 */ /* 0x000fe20000000000 */
[----:B------:R-:W-:Y:S01]  /*13430*/  FADD R213, R144, R213 ;  /* 0x000000d590d57221 */ /* 0x000fe20000000000 */
[----:B------:R-:W-:Y:S01]  /*13440*/  FADD R222, R135, R222 ;  /* 0x000000de87de7221 */ /* 0x000fe20000000000 */
[----:B------:R-:W4:Y:S01]  /*13450*/  LDL.LU R150, [R1+0x20c] ;  /* 0x00020c0001967983 */ /* 0x000f220000300800 */
[----:B------:R-:W-:Y:S01]  /*13460*/  FADD R212, R145, R212 ;  /* 0x000000d491d47221 */ /* 0x000fe20000000000 */
[----:B------:R-:W-:Y:S01]  /*13470*/  FADD R221, R136, R221 ;  /* 0x000000dd88dd7221 */ /* 0x000fe20000000000 */
[----:B------:R-:W-:Y:S01]  /*13480*/  FADD R211, R146, R211 ;  /* 0x000000d392d37221 */ /* 0x000fe20000000000 */
[----:B------:R-:W2:Y:S01]  /*13490*/  LDL.LU R119, [R1+0x1c0] ;  /* 0x0001c00001777983 */ /* 0x000ea20000300800 */
[----:B------:R-:W-:Y:S01]  /*134a0*/  FADD R220, R137, R220 ;  /* 0x000000dc89dc7221 */ /* 0x000fe20000000000 */
[----:B------:R-:W-:Y:S01]  /*134b0*/  FADD R210, R147, R210 ;  /* 0x000000d293d27221 */ /* 0x000fe20000000000 */
[----:B------:R-:W-:Y:S01]  /*134c0*/  FADD R219, R138, R219 ;  /* 0x000000db8adb7221 */ /* 0x000fe20000000000 */
[----:B------:R-:W2:Y:S01]  /*134d0*/  LDL.LU R151, [R1+0x210] ;  /* 0x0002100001977983 */ /* 0x000ea20000300800 */
[----:B------:R-:W-:-:S03]  /*134e0*/  FADD R209, R148, R209 ;  /* 0x000000d194d17221 */ /* 0x000fc60000000000 */
[----:B------:R-:W2:Y:S04]  /*134f0*/  LDL.LU R120, [R1+0x1c4] ;  /* 0x0001c40001787983 */ /* 0x000ea80000300800 */
[----:B0-----:R-:W2:Y:S04]  /*13500*/  LDL.LU R0, [R1+0x214] ;  /* 0x0002140001007983 */ /* 0x001ea80000300800 */
        /* <DEDUP_REMOVED lines=28> */
[----:B---3--:R-:W-:-:S03]  /*136d0*/  FADD R149, R117, R149 ;  /* 0x0000009575957221 */ /* 0x008fc60000000000 */
[----:B------:R-:W3:Y:S04]  /*136e0*/  LDL.LU R117, [R1+0x4f8] ;  /* 0x0004f80001757983 */ /* 0x000ee80000300800 */
[----:B------:R0:W-:Y:S04]  /*136f0*/  STL [R1+0x208], R149 ;  /* 0x0002089501007387 */ /* 0x0001e80000100800 */
[----:B0-----:R-:W3:Y:S01]  /*13700*/  LDL.LU R149, [R1+0x250] ;  /* 0x0002500001957983 */ /* 0x001ee20000300800 */
[----:B----4-:R-:W-:-:S03]  /*13710*/  FADD R150, R118, R150 ;  /* 0x0000009676967221 */ /* 0x010fc60000000000 */
[----:B------:R-:W4:Y:S04]  /*13720*/  LDL.LU R118, [R1+0x4f4] ;  /* 0x0004f40001767983 */ /* 0x000f280000300800 */
[----:B------:R0:W-:Y:S01]  /*13730*/  STL [R1+0x20c], R150 ;  /* 0x00020c9601007387 */ /* 0x0001e20000100800 */
[----:B--2---:R-:W-:-:S03]  /*13740*/  FADD R151, R119, R151 ;  /* 0x0000009777977221 */ /* 0x004fc60000000000 */
[----:B0-----:R-:W2:Y:S04]  /*13750*/  LDL.LU R150, [R1+0x254] ;  /* 0x0002540001967983 */ /* 0x001ea80000300800 */
[----:B------:R-:W4:Y:S04]  /*13760*/  LDL.LU R119, [R1+0x4f0] ;  /* 0x0004f00001777983 */ /* 0x000f280000300800 */
[----:B------:R0:W-:Y:S04]  /*13770*/  STL [R1+0x210], R151 ;  /* 0x0002109701007387 */ /* 0x0001e80000100800 */
[----:B0-----:R-:W4:Y:S01]  /*13780*/  LDL.LU R151, [R1+0x258] ;  /* 0x0002580001977983 */ /* 0x001f220000300800 */
[----:B------:R-:W-:Y:S01]  /*13790*/  FADD R0, R120, R0 ;  /* 0x0000000078007221 */ /* 0x000fe20000000000 */
[----:B------:R-:W-:-:S02]  /*137a0*/  FADD R122, R121, R122 ;  /* 0x0000007a797a7221 */ /* 0x000fc40000000000 */
[----:B------:R-:W4:Y:S01]  /*137b0*/  LDL.LU R120, [R1+0x4ec] ;  /* 0x0004ec0001787983 */ /* 0x000f220000300800 */
[----:B------:R-:W-:-:S03]  /*137c0*/  FADD R124, R123, R124 ;  /* 0x0000007c7b7c7221 */ /* 0x000fc60000000000 */
[----:B------:R0:W-:Y:S01]  /*137d0*/  STL [R1+0x214], R0 ;  /* 0x0002140001007387 */ /* 0x0001e20000100800 */
[----:B------:R-:W-:-:S03]  /*137e0*/  FADD R126, R125, R126 ;  /* 0x0000007e7d7e7221 */ /* 0x000fc60000000000 */
[----:B0-----:R-:W4:Y:S04]  /*137f0*/  LDL.LU R0, [R1+0x25c] ;  /* 0x00025c0001007983 */ /* 0x001f280000300800 */
[----:B------:R-:W4:Y:S04]  /*13800*/  LDL.LU R121, [R1+0x4e8] ;  /* 0x0004e80001797983 */ /* 0x000f280000300800 */
[----:B------:R0:W-:Y:S01]  /*13810*/  STL [R1+0x218], R122 ;  /* 0x0002187a01007387 */ /* 0x0001e20000100800 */
[----:B------:R-:W-:Y:S01]  /*13820*/  FADD R128, R127, R128 ;  /* 0x000000807f807221 */ /* 0x000fe20000000000 */
[----:B------:R-:W-:-:S02]  /*13830*/  FADD R139, R129, R139 ;  /* 0x0000008b818b7221 */ /* 0x000fc40000000000 */
[----:B0-----:R-:W4:Y:S04]  /*13840*/  LDL.LU R122, [R1+0x4e4] ;  /* 0x0004e400017a7983 */ /* 0x001f280000300800 */
[----:B------:R-:W4:Y:S04]  /*13850*/  LDL.LU R123, [R1+0x4e0] ;  /* 0x0004e000017b7983 */ /* 0x000f280000300800 */
[----:B------:R0:W-:Y:S01]  /*13860*/  STL [R1+0x21c], R124 ;  /* 0x00021c7c01007387 */ /* 0x0001e20000100800 */
[----:B------:R-:W-:-:S03]  /*13870*/  FADD R140, R130, R140 ;  /* 0x0000008c828c7221 */ /* 0x000fc60000000000 */
        /* <DEDUP_REMOVED lines=34> */
[----:B------:R0:W-:Y:S04]  /*13aa0*/  STL [R1+0x240], R145 ;  /* 0x0002409101007387 */ /* 0x0001e80000100800 */
[----:B0-----:R-:W4:Y:S04]  /*13ab0*/  LDL.LU R145, [R1+0x278] ;  /* 0x0002780001917983 */ /* 0x001f280000300800 */
[----:B------:R-:W4:Y:S04]  /*13ac0*/  LDL.LU R136, [R1+0x4ac] ;  /* 0x0004ac0001887983 */ /* 0x000f280000300800 */
[----:B------:R0:W-:Y:S04]  /*13ad0*/  STL [R1+0x244], R146 ;  /* 0x0002449201007387 */ /* 0x0001e80000100800 */
[----:B0-----:R-:W4:Y:S04]  /*13ae0*/  LDL.LU R146, [R1+0x27c] ;  /* 0x00027c0001927983 */ /* 0x001f280000300800 */
[----:B------:R-:W4:Y:S04]  /*13af0*/  LDL.LU R137, [R1+0x4a8] ;  /* 0x0004a80001897983 */ /* 0x000f280000300800 */
[----:B------:R0:W-:Y:S04]  /*13b00*/  STL [R1+0x248], R147 ;  /* 0x0002489301007387 */ /* 0x0001e80000100800 */
[----:B0-----:R-:W4:Y:S04]  /*13b10*/  LDL.LU R147, [R1+0x280] ;  /* 0x0002800001937983 */ /* 0x001f280000300800 */
[----:B------:R-:W4:Y:S01]  /*13b20*/  LDL.LU R138, [R1+0x4a4] ;  /* 0x0004a400018a7983 */ /* 0x000f220000300800 */
[----:B---3--:R-:W-:-:S03]  /*13b30*/  FADD R149, R24, R149 ;  /* 0x0000009518957221 */ /* 0x008fc60000000000 */
[----:B------:R0:W-:Y:S04]  /*13b40*/  STL [R1+0x24c], R148 ;  /* 0x00024c9401007387 */ /* 0x0001e80000100800 */
[----:B0-----:R-:W3:Y:S04]  /*13b50*/  LDL.LU R148, [R1+0x284] ;  /* 0x0002840001947983 */ /* 0x001ee80000300800 */
[----:B------:R0:W-:Y:S01]  /*13b60*/  STL [R1+0x250], R149 ;  /* 0x0002509501007387 */ /* 0x0001e20000100800 */
[----:B--2---:R-:W-:-:S03]  /*13b70*/  FADD R150, R25, R150 ;  /* 0x0000009619967221 */ /* 0x004fc60000000000 */
[----:B0-----:R-:W2:Y:S04]  /*13b80*/  LDL.LU R149, [R1+0x288] ;  /* 0x0002880001957983 */ /* 0x001ea80000300800 */
[----:B------:R0:W-:Y:S04]  /*13b90*/  STL [R1+0x254], R150 ;  /* 0x0002549601007387 */ /* 0x0001e80000100800 */
[----:B0-----:R-:W2:Y:S01]  /*13ba0*/  LDL.LU R150, [R1+0x28c] ;  /* 0x00028c0001967983 */ /* 0x001ea20000300800 */
[----:B----4-:R-:W-:-:S05]  /*13bb0*/  FADD R151, R26, R151 ;  /* 0x000000971a977221 */ /* 0x010fca0000000000 */
[----:B------:R0:W-:Y:S04]  /*13bc0*/  STL [R1+0x258], R151 ;  /* 0x0002589701007387 */ /* 0x0001e80000100800 */
[----:B0-----:R-:W4:Y:S01]  /*13bd0*/  LDL.LU R151, [R1+0x290] ;  /* 0x0002900001977983 */ /* 0x001f220000300800 */
[----:B------:R-:W-:-:S03]  /*13be0*/  FADD R0, R27, R0 ;  /* 0x000000001b007221 */ /* 0x000fc60000000000 */
[----:B------:R-:W4:Y:S04]  /*13bf0*/  LDL.LU R27, [R1+0x2c8] ;  /* 0x0002c800011b7983 */ /* 0x000f280000300800 */
[----:B------:R-:W4:Y:S04]  /*13c00*/  LDL.LU R26, [R1+0x2cc] ;  /* 0x0002cc00011a7983 */ /* 0x000f280000300800 */
[----:B------:R-:W4:Y:S04]  /*13c10*/  LDL.LU R25, [R1+0x2d0] ;  /* 0x0002d00001197983 */ /* 0x000f280000300800 */
[----:B------:R0:W-:Y:S04]  /*13c20*/  STL [R1+0x25c], R0 ;  /* 0x00025c0001007387 */ /* 0x0001e80000100800 */
[----:B------:R-:W4:Y:S04]  /*13c30*/  LDL.LU R24, [R1+0x2d4] ;  /* 0x0002d40001187983 */ /* 0x000f280000300800 */
[----:B0-----:R-:W4:Y:S01]  /*13c40*/  LDL.LU R0, [R1+0x2d8] ;  /* 0x0002d80001007983 */ /* 0x001f220000300800 */
[----:B------:R-:W-:-:S05]  /*13c50*/  FADD R139, R28, R139 ;  /* 0x0000008b1c8b7221 */ /* 0x000fca0000000000 */
[----:B------:R0:W-:Y:S04]  /*13c60*/  STL [R1+0x260], R139 ;  /* 0x0002608b01007387 */ /* 0x0001e80000100800 */
[----:B0-----:R-:W4:Y:S01]  /*13c70*/  LDL.LU R139, [R1+0x4a0] ;  /* 0x0004a000018b7983 */ /* 0x001f220000300800 */
[----:B------:R-:W-:-:S03]  /*13c80*/  FADD R140, R29, R140 ;  /* 0x0000008c1d8c7221 */ /* 0x000fc60000000000 */
[----:B------:R-:W4:Y:S04]  /*13c90*/  LDL.LU R28, [R1+0x2c4] ;  /* 0x0002c400011c7983 */ /* 0x000f280000300800 */
        /* <DEDUP_REMOVED lines=30> */
[----:B---3--:R-:W-:-:S03]  /*13e80*/  FADD R148, R37, R148 ;  /* 0x0000009425947221 */ /* 0x008fc60000000000 */
[----:B------:R-:W3:Y:S04]  /*13e90*/  LDL.LU R36, [R1+0x2a4] ;  /* 0x0002a40001247983 */ /* 0x000ee80000300800 */
[----:B------:R0:W-:Y:S01]  /*13ea0*/  STL [R1+0x284], R148 ;  /* 0x0002849401007387 */ /* 0x0001e20000100800 */
[----:B--2---:R-:W-:-:S03]  /*13eb0*/  FADD R149, R38, R149 ;  /* 0x0000009526957221 */ /* 0x004fc60000000000 */
[----:B0-----:R-:W2:Y:S04]  /*13ec0*/  LDL.LU R148, [R1+0x47c] ;  /* 0x00047c0001947983 */ /* 0x001ea80000300800 */
[----:B------:R-:W2:Y:S04]  /*13ed0*/  LDL.LU R37, [R1+0x2a0] ;  /* 0x0002a00001257983 */ /* 0x000ea80000300800 */
[----:B------:R0:W-:Y:S01]  /*13ee0*/  STL [R1+0x288], R149 ;  /* 0x0002889501007387 */ /* 0x0001e20000100800 */
[----:B------:R-:W-:-:S03]  /*13ef0*/  FADD R150, R39, R150 ;  /* 0x0000009627967221 */ /* 0x000fc60000000000 */
[----:B0-----:R-:W2:Y:S04]  /*13f00*/  LDL.LU R149, [R1+0x478] ;  /* 0x0004780001957983 */ /* 0x001ea80000300800 */
[----:B------:R-:W2:Y:S04]  /*13f10*/  LDL.LU R38, [R1+0x29c] ;  /* 0x00029c0001267983 */ /* 0x000ea80000300800 */
[----:B------:R0:W-:Y:S01]  /*13f20*/  STL [R1+0x28c], R150 ;  /* 0x00028c9601007387 */ /* 0x0001e20000100800 */
[----:B----4-:R-:W-:-:S03]  /*13f30*/  FADD R151, R40, R151 ;  /* 0x0000009728977221 */ /* 0x010fc60000000000 */
[----:B0-----:R-:W4:Y:S04]  /*13f40*/  LDL.LU R150, [R1+0x474] ;  /* 0x0004740001967983 */ /* 0x001f280000300800 */
[----:B------:R-:W4:Y:S04]  /*13f50*/  LDL.LU R39, [R1+0x298] ;  /* 0x0002980001277983 */ /* 0x000f280000300800 */
[----:B------:R0:W-:Y:S04]  /*13f60*/  STL [R1+0x290], R151 ;  /* 0x0002909701007387 */ /* 0x0001e80000100800 */
[----:B0-----:R-:W4:Y:S04]  /*13f70*/  LDL.LU R151, [R1+0x470] ;  /* 0x0004700001977983 */ /* 0x001f280000300800 */
[----:B------:R-:W4:Y:S01]  /*13f80*/  LDL.LU R40, [R1+0x294] ;  /* 0x0002940001287983 */ /* 0x000f220000300800 */
        /* <DEDUP_REMOVED lines=13> */
[----:B---3--:R-:W-:Y:S01]  /*14060*/  FADD R36, R45, R36 ;  /* 0x000000242d247221 */ /* 0x008fe20000000000 */
[----:B--2---:R-:W-:Y:S01]  /*14070*/  FADD R37, R44, R37 ;  /* 0x000000252c257221 */ /* 0x004fe20000000000 */
[----:B------:R-:W-:Y:S01]  /*14080*/  FADD R38, R43, R38 ;  /* 0x000000262b267221 */ /* 0x000fe20000000000 */
[----:B----4-:R-:W-:Y:S01]  /*14090*/  FADD R39, R42, R39 ;  /* 0x000000272a277221 */ /* 0x010fe20000000000 */
[----:B------:R-:W-:-:S05]  /*140a0*/  FADD R40, R41, R40 ;  /* 0x0000002829287221 */ /* 0x000fca0000000000 */
[----:B------:R0:W-:Y:S04]  /*140b0*/  STL [R1+0x294], R40 ;  /* 0x0002942801007387 */ /* 0x0001e80000100800 */
        /* <DEDUP_REMOVED lines=14> */
[----:B------:R-:W4:Y:S04]  /*141a0*/  LDL.LU R53, [R1+0x2dc] ;  /* 0x0002dc0001357983 */ /* 0x000f280000300800 */
[----:B------:R1:W-:Y:S04]  /*141b0*/  STL [R1+0x2d0], R25 ;  /* 0x0002d01901007387 */ /* 0x0003e80000100800 */
[----:B------:R-:W4:Y:S04]  /*141c0*/  LDL.LU R52, [R1+0x2e0] ;  /* 0x0002e00001347983 */ /* 0x000f280000300800 */
[----:B------:R1:W-:Y:S04]  /*141d0*/  STL [R1+0x2d4], R24 ;  /* 0x0002d41801007387 */ /* 0x0003e80000100800 */
        /* <DEDUP_REMOVED lines=13> */
[----:B--2---:R-:W2:Y:S04]  /*142b0*/  LDL.LU R39, [R1+0x314] ;  /* 0x0003140001277983 */ /* 0x004ea80000300800 */
[----:B---3--:R-:W3:Y:S04]  /*142c0*/  LDL.LU R38, [R1+0x318] ;  /* 0x0003180001267983 */ /* 0x008ee80000300800 */
[----:B----4-:R-:W4:Y:S04]  /*142d0*/  LDL.LU R37, [R1+0x31c] ;  /* 0x00031c0001257983 */ /* 0x010f280000300800 */
[----:B-1----:R-:W4:Y:S04]  /*142e0*/  LDL.LU R36, [R1+0x320] ;  /* 0x0003200001247983 */ /* 0x002f280000300800 */
        /* <DEDUP_REMOVED lines=12> */
[----:B------:R-:W4:Y:S01]  /*143b0*/  LDL.LU R0, [R1+0x354] ;  /* 0x0003540001007983 */ /* 0x000f220000300800 */
[----:B------:R-:W-:Y:S01]  /*143c0*/  FADD R53, R59, R53 ;  /* 0x000000353b357221 */ /* 0x000fe20000000000 */
        /* <DEDUP_REMOVED lines=74> */
[----:B--2---:R-:W2:Y:S04]  /*14870*/  LDL.LU R40, [R1+0x38c] ;  /* 0x00038c0001287983 */ /* 0x004ea80000300800 */
        /* <DEDUP_REMOVED lines=167> */
[----:B------:R-:W-:Y:S01]  /*152f0*/  FADD R24, R150, R24 ;  /* 0x0000001896187221 */ /* 0x000fe20000000000 */
[----:B------:R-:W-:-:S05]  /*15300*/  FADD R0, R0, R151 ;  /* 0x0000009700007221 */ /* 0x000fca0000000000 */
[----:B------:R0:W-:Y:S04]  /*15310*/  STL [R1+0x44c], R0 ;  /* 0x00044c0001007387 */ /* 0x0001e80000100800 */
[----:B------:R0:W-:Y:S04]  /*15320*/  STL [R1+0x444], R25 ;  /* 0x0004441901007387 */ /* 0x0001e80000100800 */
[----:B------:R0:W-:Y:S02]  /*15330*/  STL [R1+0x448], R24 ;  /* 0x0004481801007387 */ /* 0x0001e40000100800 */
.L_x_32:
[----:B0-----:R-:W0:Y:S02]  /*15340*/  LDC R0, c[0x0][0x28c] ;  /* 0x0000a300ff007b82 */ /* 0x001e240000000800 */
[----:B0-----:R-:W-:-:S13]  /*15350*/  ISETP.GE.AND P0, PT, R0, 0x1, PT ;  /* 0x000000010000780c */ /* 0x001fda0003f06270 */
[----:B------:R-:W-:Y:S05]  /*15360*/  @!P0 BRA `(.L_x_33) ;  /* 0x0000000000648947 */ /* 0x000fea0003800000 */
[----:B------:R-:W-:-:S06]  /*15370*/  UISETP.NE.AND UP0, UPT, UR22, 0x3, UPT ;  /* 0x000000031600788c */ /* 0x000fcc000bf05270 */
[----:B------:R-:W-:-:S13]  /*15380*/  PLOP3.LUT P0, PT, PT, PT, UP0, 0x80, 0x0 ;  /* 0x000000000000781c */ /* 0x000fda0003f0f008 */
[----:B------:R-:W-:Y:S05]  /*15390*/  @!P0 BRA `(.L_x_34) ;  /* 0x0000000000048947 */ /* 0x000fea0003800000 */
[----:B------:R-:W-:Y:S01]  /*153a0*/  BPT.TRAP 0x1 ;  /* 0x000000040000795c */ /* 0x000fe20000300000 */
.L_x_34:
[----:B------:R-:W2:Y:S01]  /*153b0*/  LDL R0, [R1+0x450] ;  /* 0x0004500001007983 */ /* 0x000ea20000100800 */
[----:B------:R-:W-:Y:S01]  /*153c0*/  BSSY B0, `(.L_x_35) ;  /* 0x000000f000007945 */ /* 0x000fe20003800000 */
[----:B--2---:R-:W-:-:S13]  /*153d0*/  ISETP.NE.AND P0, PT, R0, RZ, PT ;  /* 0x000000ff0000720c */ /* 0x004fda0003f05270 */
[----:B------:R-:W-:Y:S05]  /*153e0*/  @!P0 BRA `(.L_x_36) ;  /* 0x0000000000308947 */ /* 0x000fea0003800000 */
[----:B------:R-:W2:Y:S01]  /*153f0*/  LDL R24, [R1+0x454] ;  /* 0x0004540001187983 */ /* 0x000ea20000100800 */
[----:B------:R-:W-:-:S04]  /*15400*/  UISETP.LT.AND UP0, UPT, UR10, 0x1, UPT ;  /* 0x000000010a00788c */ /* 0x000fc8000bf01270 */
[----:B------:R-:W-:-:S04]  /*15410*/  USEL UR8, UR10, 0x1, UP0 ;  /* 0x000000010a087887 */ /* 0x000fc80008000000 */
[----:B------:R-:W-:-:S04]  /*15420*/  UIADD3 UR8, UR5, UR10, -UR8 ;  /* 0x0000000a05087290 */ /* 0x000fc8000fffe808 */
[----:B------:R-:W-:-:S04]  /*15430*/  UIMAD.WIDE.U32 UR6, UR8, -0x33333333, URZ ;  /* 0xcccccccd080678a5 */ /* 0x000fc8000f8e003f */
[----:B------:R-:W-:-:S04]  /*15440*/  USHF.R.U32.HI UR6, URZ, 0x2, UR7 ;  /* 0x000000023f067899 */ /* 0x000fc80008011607 */
[----:B------:R-:W-:-:S04]  /*15450*/  UIMAD UR8, UR6, -0x5, UR8 ;  /* 0xfffffffb060878a4 */ /* 0x000fc8000f8e0208 */
[----:B------:R-:W-:-:S04]  /*15460*/  ULEA UR8, UR8, UR12, 0x3 ;  /* 0x0000000c08087291 */ /* 0x000fc8000f8e183f */
[----:B------:R-:W-:-:S06]  /*15470*/  UIADD3 UR8, UR8, 0x28, URZ ;  /* 0x0000002808087890 */ /* 0x000fcc000fffe03f */
[----:B------:R-:W-:-:S05]  /*15480*/  IMAD.U32 R0, RZ, RZ, UR8 ;  /* 0x00000008ff007e24 */ /* 0x000fca000f8e00ff */
[----:B--2---:R-:W-:-:S04]  /*15490*/  PRMT R0, R24, 0x654, R0 ;  /* 0x0000065418007816 */ /* 0x004fc80000000000 */
[----:B------:R0:W-:Y:S03]  /*154a0*/  SYNCS.ARRIVE.TRANS64.RED.A1T0 RZ, [R0+URZ], RZ ;  /* 0x000000ff00ff79a7 */ /* 0x0001e6000810043f */
.L_x_36:
[----:B------:R-:W-:Y:S05]  /*154b0*/  BSYNC B0 ;  /* 0x0000000000007941 */ /* 0x000fea0003800000 */
.L_x_35:
[----:B------:R-:W-:-:S06]  /*154c0*/  UISETP.GT.U32.AND UP0, UPT, UR13, 0x1, UPT ;  /* 0x000000010d00788c */ /* 0x000fcc000bf04070 */
[----:B------:R-:W-:-:S13]  /*154d0*/  PLOP3.LUT P0, PT, PT, PT, UP0, 0x80, 0x0 ;  /* 0x000000000000781c */ /* 0x000fda0003f0f008 */
[----:B------:R-:W-:Y:S05]  /*154e0*/  @P0 BRA `(.L_x_33) ;  /* 0x0000000000040947 */ /* 0x000fea0003800000 */
[----:B------:R-:W-:Y:S01]  /*154f0*/  BPT.TRAP 0x1 ;  /* 0x000000040000795c */ /* 0x000fe20000300000 */
.L_x_33:
[----:B------:R-:W2:Y:S01]  /*15500*/  LDL.LU R28, [R1+0x464] ;  /* 0x00046400011c7983 */ /* 0x000ea20000300800 */
[----:B------:R-:W3:Y:S01]  /*15510*/  LDC R25, c[0x0][0x288] ;  /* 0x0000a200ff197b82 */ /* 0x000ee20000000800 */
[----:B------:R-:W4:Y:S01]  /*15520*/  S2R R27, SR_TID.X ;  /* 0x00000000001b7919 */ /* 0x000f220000002100 */
[----:B------:R-:W-:Y:S01]  /*15530*/  UIADD3 UR8, UR10, UR5, URZ ;  /* 0x000000050a087290 */ /* 0x000fe2000fffe03f */
[----:B------:R-:W-:Y:S01]  /*15540*/  ULDC UR6, c[0x0][0x284] ;  /* 0x0000a10000067ab9 */ /* 0x000fe20000000800 */
[----:B------:R-:W0:Y:S01]  /*15550*/  LDL.LU R26, [R1+0x460] ;  /* 0x00046000011a7983 */ /* 0x000e220000300800 */
[----:B------:R-:W-:Y:S01]  /*15560*/  USHF.R.S32.HI UR11, URZ, 0x1f, UR9 ;  /* 0x0000001f3f0b7899 */ /* 0x000fe20008011409 */
[----:B------:R-:W-:Y:S01]  /*15570*/  IMAD.MOV.U32 R41, RZ, RZ, -0x1 ;  /* 0xffffffffff297424 */ /* 0x000fe200078e00ff */
[----:B------:R-:W-:Y:S01]  /*15580*/  UISETP.GT.U32.AND UP0, UPT, UR8, 0x4, UPT ;  /* 0x000000040800788c */ /* 0x000fe2000bf04070 */
[----:B------:R-:W-:Y:S01]  /*15590*/  ULDC.64 UR16, c[0x0][0x5d0] ;  /* 0x0001740000107ab9 */ /* 0x000fe20000000a00 */
[----:B------:R-:W-:-:S02]  /*155a0*/  UISETP.GE.U32.AND UP1, UPT, UR10, 0x5, UPT ;  /* 0x000000050a00788c */ /* 0x000fc4000bf26070 */
[----:B------:R-:W-:Y:S02]  /*155b0*/  UIMAD UR5, UR11, UR16, URZ ;  /* 0x000000100b0572a4 */ /* 0x000fe4000f8e023f */
[----:B------:R-:W-:Y:S01]  /*155c0*/  UISETP.LT.U32.AND UP0, UPT, UR10, 0x5, UP0 ;  /* 0x000000050a00788c */ /* 0x000fe20008701070 */
[C---:B----4-:R-:W-:Y:S01]  /*155d0*/  LOP3.LUT R24, R27.reuse, 0x3, RZ, 0xc0, !PT ;  /* 0x000000031b187812 */ /* 0x050fe200078ec0ff */
[----:B------:R-:W-:Y:S01]  /*155e0*/  IMAD.SHL.U32 R32, R27, 0x2, RZ ;  /* 0x000000021b207824 */ /* 0x000fe200078e00ff */
[----:B------:R-:W-:-:S03]  /*155f0*/  SHF.R.U32.HI R34, RZ, 0x7, R27 ;  /* 0x00000007ff227819 */ /* 0x000fc6000001161b */
[----:B---3--:R-:W-:Y:S01]  /*15600*/  IMAD R24, R24, -0x2, R25 ;  /* 0xfffffffe18187824 */ /* 0x008fe200078e0219 */
[----:B------:R-:W-:Y:S02]  /*15610*/  LOP3.LUT R34, R34, 0x1, RZ, 0xc0, !PT ;  /* 0x0000000122227812 */ /* 0x000fe400078ec0ff */
[----:B------:R-:W-:-:S03]  /*15620*/  LOP3.LUT R32, R32, 0x6, RZ, 0xc0, !PT ;  /* 0x0000000620207812 */ /* 0x000fc600078ec0ff */
[----:B------:R-:W-:Y:S02]  /*15630*/  IMAD.SHL.U32 R35, R34, 0x40, RZ ;  /* 0x0000004022237824 */ /* 0x000fe400078e00ff */
[----:B--2---:R-:W-:-:S04]  /*15640*/  IMAD.WIDE R36, R28, 0x100, RZ ;  /* 0x000001001c247825 */ /* 0x004fc800078e02ff */
[----:B0-----:R-:W-:Y:S01]  /*15650*/  IMAD.SHL.U32 R0, R26, 0x100, RZ ;  /* 0x000001001a007824 */ /* 0x001fe200078e00ff */
[----:B------:R-:W-:Y:S01]  /*15660*/  PRMT R32, R32, 0x6540, R26 ;  /* 0x0000654020207816 */ /* 0x000fe2000000001a */
[----:B------:R-:W-:-:S03]  /*15670*/  IMAD.U32 R26, RZ, RZ, UR16 ;  /* 0x00000010ff1a7e24 */ /* 0x000fc6000f8e00ff */
[----:B------:R-:W-:Y:S01]  /*15680*/  ISETP.GE.AND P0, PT, R0, R25, PT ;  /* 0x000000190000720c */ /* 0x000fe20003f06270 */
[----:B------:R-:W-:Y:S01]  /*15690*/  IMAD.IADD R0, R24, 0x1, -R0 ;  /* 0x0000000118007824 */ /* 0x000fe200078e0a00 */
[----:B------:R-:W-:Y:S02]  /*156a0*/  SHF.R.U32.HI R24, RZ, 0x2, R27 ;  /* 0x00000002ff187819 */ /* 0x000fe4000001161b */
[----:B------:R-:W-:Y:S02]  /*156b0*/  LOP3.LUT R25, R27, 0x60, RZ, 0xc0, !PT ;  /* 0x000000601b197812 */ /* 0x000fe400078ec0ff */
[----:B------:R-:W-:Y:S02]  /*156c0*/  LOP3.LUT R24, R24, 0x7, RZ, 0xc0, !PT ;  /* 0x0000000718187812 */ /* 0x000fe400078ec0ff */
[----:B------:R-:W-:Y:S02]  /*156d0*/  SHF.R.U32.HI R25, RZ, 0x1, R25 ;  /* 0x00000001ff197819 */ /* 0x000fe40000011619 */
[----:B------:R-:W-:-:S02]  /*156e0*/  LOP3.LUT R35, R35, 0x40, R24, 0xe2, !PT ;  /* 0x0000004023237812 */ /* 0x000fc400078ee218 */
[----:B------:R-:W-:Y:S02]  /*156f0*/  IADD3 R24, RZ, -R25, -R24 ;  /* 0x80000019ff187210 */ /* 0x000fe40007ffe818 */
[----:B------:R-:W-:Y:S02]  /*15700*/  SHF.R.S32.HI R33, RZ, 0x1f, R32 ;  /* 0x0000001fff217819 */ /* 0x000fe40000011420 */
[----:B------:R-:W-:Y:S01]  /*15710*/  LOP3.LUT R35, R36, R35, R25, 0xfe, !PT ;  /* 0x0000002324237212 */ /* 0x000fe200078efe19 */
[----:B------:R-:W-:Y:S02]  /*15720*/  IMAD R34, R34, -0x40, R24 ;  /* 0xffffffc022227824 */ /* 0x000fe400078e0218 */
[----:B------:R-:W-:Y:S02]  /*15730*/  IMAD.SHL.U32 R24, R28, 0x100, RZ ;  /* 0x000001001c187824 */ /* 0x000fe400078e00ff */
[----:B------:R-:W-:-:S03]  /*15740*/  IMAD.WIDE.U32 R26, R26, UR9, R32 ;  /* 0x000000091a1a7c25 */ /* 0x000fc6000f8e0020 */
[C---:B------:R-:W-:Y:S02]  /*15750*/  IADD3 R34, -R24.reuse, UR6, R34 ;  /* 0x0000000618227c10 */ /* 0x040fe4000fffe122 */
[----:B------:R-:W-:Y:S01]  /*15760*/  ISETP.GE.OR P0, PT, R24, UR6, P0 ;  /* 0x0000000618007c0c */ /* 0x000fe20008706670 */
[----:B------:R-:W-:-:S04]  /*15770*/  UIMAD.WIDE.U32 UR6, UR8, -0x33333333, URZ ;  /* 0xcccccccd080678a5 */ /* 0x000fc8000f8e003f */
[----:B------:R-:W-:Y:S02]  /*15780*/  USHF.R.U32.HI UR6, URZ, 0x2, UR7 ;  /* 0x000000023f067899 */ /* 0x000fe40008011607 */
[----:B------:R-:W-:Y:S02]  /*15790*/  UIMAD UR7, UR9, UR17, UR5 ;  /* 0x00000011090772a4 */ /* 0x000fe4000f8e0205 */
[----:B------:R-:W-:-:S04]  /*157a0*/  USEL UR5, URZ, 0x1, !UP0 ;  /* 0x000000013f057887 */ /* 0x000fc8000c000000 */
[----:B------:R-:W-:Y:S01]  /*157b0*/  ULOP3.LUT UR4, UR4, UR5, URZ, 0x3c, !UPT ;  /* 0x0000000504047292 */ /* 0x000fe2000f8e3c3f */
[----:B------:R-:W-:Y:S01]  /*157c0*/  VIADD R27, R27, UR7 ;  /* 0x000000071b1b7c36 */ /* 0x000fe20008000000 */
[----:B------:R-:W-:Y:S02]  /*157d0*/  UIMAD UR5, UR6, -0x5, UR8 ;  /* 0xfffffffb060578a4 */ /* 0x000fe4000f8e0208 */
[----:B------:R-:W-:Y:S01]  /*157e0*/  @UP1 ULOP3.LUT UR4, UR4, 0x1, UR6, 0x78, !UPT ;  /* 0x0000000104041892 */ /* 0x000fe2000f8e7806 */
[----:B------:R-:W-:Y:S11]  /*157f0*/  @P0 BRA `(.L_x_37) ;  /* 0x0000012400ac0947 */ /* 0x000ff60003800000 */
[----:B------:R-:W0:Y:S01]  /*15800*/  LDC.64 R28, c[0x0][0x5c8] ;  /* 0x00017200ff1c7b82 */ /* 0x000e220000000a00 */
[----:B------:R-:W-:Y:S01]  /*15810*/  ULDC.64 UR6, c[0x0][0x5c0] ;  /* 0x0001700000067ab9 */ /* 0x000fe20000000a00 */
[----:B------:R-:W-:Y:S01]  /*15820*/  BSSY B0, `(.L_x_37) ;  /* 0x0001268000007945 */ /* 0x000fe20003800000 */
[-C--:B0-----:R-:W-:Y:S01]  /*15830*/  IMAD R24, R37, R28.reuse, RZ ;  /* 0x0000001c25187224 */ /* 0x081fe200078e02ff */
[----:B------:R-:W-:Y:S01]  /*15840*/  SHF.L.U64.HI R38, R28, 0x3, R29 ;  /* 0x000000031c267819 */ /* 0x000fe2000001021d */
[----:B------:R-:W-:-:S04]  /*15850*/  IMAD.WIDE.U32 R26, R35, R28, R26 ;  /* 0x0000001c231a7225 */ /* 0x000fc800078e001a */
[----:B------:R-:W-:Y:S01]  /*15860*/  IMAD R24, R35, R29, R24 ;  /* 0x0000001d23187224 */ /* 0x000fe200078e0218 */
[C---:B------:R-:W-:Y:S01]  /*15870*/  LEA R30, P2, R28.reuse, R26, 0x7 ;  /* 0x0000001a1c1e7211 */ /* 0x040fe200078438ff */
[----:B------:R-:W-:Y:S02]  /*15880*/  IMAD.SHL.U32 R25, R28, 0x8, RZ ;  /* 0x000000081c197824 */ /* 0x000fe400078e00ff */
[----:B------:R-:W-:Y:S01]  /*15890*/  IMAD.IADD R27, R27, 0x1, R24 ;  /* 0x000000011b1b7824 */ /* 0x000fe200078e0218 */
[C---:B------:R-:W-:Y:S02]  /*158a0*/  IADD3 R24, P5, R26.reuse, UR6, RZ ;  /* 0x000000061a187c10 */ /* 0x040fe4000ffbe0ff */
[----:B------:R-:W-:Y:S02]  /*158b0*/  IADD3 R26, P0, P1, R26, UR6, R25 ;  /* 0x000000061a1a7c10 */ /* 0x000fe4000f91e019 */
[----:B------:R-:W-:Y:S02]  /*158c0*/  LEA.HI.X R31, R28, R27, R29, 0x7, P2 ;  /* 0x0000001b1c1f7211 */ /* 0x000fe400010f3c1d */
[----:B------:R-:W-:-:S02]  /*158d0*/  IADD3 R28, P2, P3, R30, UR6, R25 ;  /* 0x000000061e1c7c10 */ /* 0x000fc4000fb5e019 */
[----:B------:R-:W-:Y:S02]  /*158e0*/  IADD3.X R25, R27, UR7, RZ, P5, !PT ;  /* 0x000000071b197c10 */ /* 0x000fe4000affe4ff */
[----:B------:R-:W-:Y:S02]  /*158f0*/  FSETP.NEU.AND P5, PT, RZ, UR21, PT ;  /* 0x00000015ff007c0b */ /* 0x000fe4000bfad000 */
[----:B------:R-:W-:Y:S02]  /*15900*/  IADD3 R30, P6, R30, UR6, RZ ;  /* 0x000000061e1e7c10 */ /* 0x000fe4000ffde0ff */
[--C-:B------:R-:W-:Y:S02]  /*15910*/  IADD3.X R29, R31, UR7, R38.reuse, P2, P3 ;  /* 0x000000071f1d7c10 */ /* 0x100fe400097e6426 */
[----:B------:R-:W-:Y:S02]  /*15920*/  IADD3.X R27, R27, UR7, R38, P0, P1 ;  /* 0x000000071b1b7c10 */ /* 0x000fe400087e2426 */
[----:B------:R-:W-:-:S05]  /*15930*/  IADD3.X R31, R31, UR7, RZ, P6, !PT ;  /* 0x000000071f1f7c10 */ /* 0x000fca000b7fe4ff */
[----:B------:R-:W-:Y:S05]  /*15940*/  @!P5 BRA `(.L_x_38) ;  /* 0x000000d800f4d947 */ /* 0x000fea0003800000 */
[----:B------:R-:W-:Y:S01]  /*15950*/  ULDC.64 UR6, c[0x0][0x5b8] ;  /* 0x00016e0000067ab9 */ /* 0x000fe20000000a00 */
[----:B------:R-:W-:Y:S01]  /*15960*/  BSSY B1, `(.L_x_39) ;  /* 0x0000013000017945 */ /* 0x000fe20003800000 */
[----:B------:R-:W-:Y:S01]  /*15970*/  IMAD.U32 R38, RZ, RZ, UR6 ;  /* 0x00000006ff267e24 */ /* 0x000fe2000f8e00ff */
[----:B------:R-:W-:-:S03]  /*15980*/  UIMAD UR6, UR11, UR6, URZ ;  /* 0x000000060b0672a4 */ /* 0x000fc6000f8e023f */
[----:B------:R-:W-:Y:S01]  /*15990*/  IMAD.WIDE.U32 R32, R38, UR9, R32 ;  /* 0x0000000926207c25 */ /* 0x000fe2000f8e0020 */
[----:B------:R-:W-:-:S03]  /*159a0*/  UIMAD UR6, UR9, UR7, UR6 ;  /* 0x00000007090672a4 */ /* 0x000fc6000f8e0206 */
[----:B------:R-:W-:Y:S01]  /*159b0*/  IMAD.MOV.U32 R38, RZ, RZ, R32 ;  /* 0x000000ffff267224 */ /* 0x000fe200078e0020 */
[----:B------:R-:W-:Y:S02]  /*159c0*/  ULDC.64 UR8, c[0x0][0x5a8] ;  /* 0x00016a0000087ab9 */ /* 0x000fe40000000a00 */
[----:B------:R-:W-:Y:S01]  /*159d0*/  VIADD R39, R33, UR6 ;  /* 0x0000000621277c36 */ /* 0x000fe20008000000 */
[----:B------:R-:W-:Y:S02]  /*159e0*/  ULDC.64 UR6, c[0x0][0x5b0] ;  /* 0x00016c0000067ab9 */ /* 0x000fe40000000a00 */
[----:B------:R-:W-:Y:S02]  /*159f0*/  IMAD R40, R37, UR6, RZ ;  /* 0x0000000625287c24 */ /* 0x000fe4000f8e02ff */
[----:B------:R-:W-:-:S04]  /*15a00*/  IMAD.WIDE.U32 R32, R35, UR6, R38 ;  /* 0x0000000623207c25 */ /* 0x000fc8000f8e0026 */
[----:B------:R-:W-:Y:S01]  /*15a10*/  IMAD R40, R35, UR7, R40 ;  /* 0x0000000723287c24 */ /* 0x000fe2000f8e0228 */
[----:B------:R-:W-:-:S04]  /*15a20*/  IADD3 R32, P0, R32, UR8, RZ ;  /* 0x0000000820207c10 */ /* 0x000fc8000ff1e0ff */
[--C-:B------:R-:W-:Y:S02]  /*15a30*/  IADD3.X R33, R33, UR9, R40.reuse, P0, !PT ;  /* 0x0000000921217c10 */ /* 0x100fe400087fe428 */
[----:B------:R-:W-:Y:S02]  /*15a40*/  ISETP.GE.AND P0, PT, R34, 0x1, PT ;  /* 0x000000012200780c */ /* 0x000fe40003f06270 */
[----:B------:R-:W-:Y:S02]  /*15a50*/  PRMT R40, RZ, 0x7610, R40 ;  /* 0x00007610ff287816 */ /* 0x000fe40000000028 */
[----:B------:R-:W-:-:S13]  /*15a60*/  ISETP.LT.OR P1, PT, R0, 0x1, !P0 ;  /* 0x000000010000780c */ /* 0x000fda0004721670 */
[----:B------:R-:W-:Y:S05]  /*15a70*/  @P1 BRA `(.L_x_40) ;  /* 0x0000000000041947 */ /* 0x000fea0003800000 */
[----:B------:R0:W5:Y:S02]  /*15a80*/  LDG.E.U8 R40, desc[UR14][R32.64] ;  /* 0x0000000e20287981 */ /* 0x000164000c1e1100 */
.L_x_40:
[----:B------:R-:W-:Y:S05]  /*15a90*/  BSYNC B1 ;  /* 0x0000000000017941 */ /* 0x000fea0003800000 */
.L_x_39:
[----:B-----5:R-:W-:Y:S01]  /*15aa0*/  LOP3.LUT R40, R40, 0xff, RZ, 0xc0, !PT ;  /* 0x000000ff28287812 */ /* 0x020fe200078ec0ff */
[----:B------:R-:W-:Y:S03]  /*15ab0*/  BSSY B1, `(.L_x_41) ;  /* 0x000000b000017945 */ /* 0x000fe60003800000 */
[----:B------:R-:W-:-:S05]  /*15ac0*/  F2FP.F16.E5M2.UNPACK_B R40, R40 ;  /* 0x00000028ff28723e */ /* 0x000fca00020004ff */
[----:B------:R-:W-:-:S05]  /*15ad0*/  HADD2.F32 R40, -RZ, R40.H0_H0 ;  /* 0x20000028ff287230 */ /* 0x000fca0000004100 */
[----:B------:R-:W-:-:S04]  /*15ae0*/  FMUL R40, R40, UR21 ;  /* 0x0000001528287c20 */ /* 0x000fc80008400000 */
[----:B------:R-:W-:-:S05]  /*15af0*/  FFMA R2, R2, UR20, R40 ;  /* 0x0000001402027c23 */ /* 0x000fca0008000028 */
[----:B------:R-:W-:-:S05]  /*15b00*/  F2FP.SATFINITE.E5M2.F32.PACK_AB_MERGE_C R2, RZ, R2, RZ ;  /* 0x00000002ff02723e */ /* 0x000fca00048060ff */
[----:B------:R2:W-:Y:S01]  /*15b10*/  @!P1 STG.E.U8 desc[UR14][R24.64], R2 ;  /* 0x0000000218009986 */ /* 0x0005e2000c10110e */
[----:B------:R-:W-:Y:S02]  /*15b20*/  ISETP.LT.OR P1, PT, R0, 0x2, !P0 ;  /* 0x000000020000780c */ /* 0x000fe40004721670 */
[----:B--2---:R-:W-:-:S11]  /*15b30*/  PRMT R2, RZ, 0x7610, R2 ;  /* 0x00007610ff027816 */ /* 0x004fd60000000002 */
[----:B------:R-:W-:Y:S05]  /*15b40*/  @P1 BRA `(.L_x_42) ;  /* 0x0000000000041947 */ /* 0x000fea0003800000 */
[----:B------:R2:W5:Y:S02]  /*15b50*/  LDG.E.U8 R2, desc[UR14][R32.64+0x1] ;  /* 0x0000010e20027981 */ /* 0x000564000c1e1100 */
.L_x_42:
[----:B------:R-:W-:Y:S05]  /*15b60*/  BSYNC B1 ;  /* 0x0000000000017941 */ /* 0x000fea0003800000 */
.L_x_41:
        /* <DEDUP_REMOVED lines=8> */
[----:B------:R-:W-:-:S05]  /*15bf0*/  IADD3 R2, P1, R35, 0x8, RZ ;  /* 0x0000000823027810 */ /* 0x000fca0007f3e0ff */
[----:B---3--:R-:W-:-:S04]  /*15c00*/  IMAD.X R3, RZ, RZ, R37, P1 ;  /* 0x000000ffff037224 */ /* 0x008fc800008e0625 */
[----:B------:R-:W-:-:S04]  /*15c10*/  IMAD R3, R3, UR6, RZ ;  /* 0x0000000603037c24 */ /* 0x000fc8000f8e02ff */
[C---:B------:R-:W-:Y:S02]  /*15c20*/  IMAD R40, R2.reuse, UR7, R3 ;  /* 0x0000000702287c24 */ /* 0x040fe4000f8e0203 */
[----:B------:R-:W-:-:S03]  /*15c30*/  IMAD.WIDE.U32 R2, R2, UR6, R38 ;  /* 0x0000000602027c25 */ /* 0x000fc6000f8e0026 */
[----:B------:R-:W-:-:S04]  /*15c40*/  IADD3 R2, P1, R2, UR8, RZ ;  /* 0x0000000802027c10 */ /* 0x000fc8000ff3e0ff */
[--C-:B------:R-:W-:Y:S02]  /*15c50*/  IADD3.X R3, R3, UR9, R40.reuse, P1, !PT ;  /* 0x0000000903037c10 */ /* 0x100fe40008ffe428 */
[----:B------:R-:W-:Y:S02]  /*15c60*/  ISETP.GE.AND P1, PT, R34, 0x9, PT ;  /* 0x000000092200780c */ /* 0x000fe40003f26270 */
[----:B------:R-:W-:Y:S02]  /*15c70*/  PRMT R40, RZ, 0x7610, R40 ;  /* 0x00007610ff287816 */ /* 0x000fe40000000028 */
[----:B------:R-:W-:-:S13]  /*15c80*/  ISETP.LT.OR P2, PT, R0, 0x1, !P1 ;  /* 0x000000010000780c */ /* 0x000fda0004f41670 */
[----:B------:R-:W-:Y:S05]  /*15c90*/  @P2 BRA `(.L_x_44) ;  /* 0x0000000000042947 */ /* 0x000fea0003800000 */
[----:B------:R3:W5:Y:S02]  /*15ca0*/  LDG.E.U8 R40, desc[UR14][R2.64] ;  /* 0x0000000e02287981 */ /* 0x000764000c1e1100 */
.L_x_44:
[----:B------:R-:W-:Y:S05]  /*15cb0*/  BSYNC B1 ;  /* 0x0000000000017941 */ /* 0x000fea0003800000 */
.L_x_43:
        /* <DEDUP_REMOVED lines=9> */
[----:B----4-:R-:W-:-:S11]  /*15d50*/  PRMT R4, RZ, 0x7610, R4 ;  /* 0x00007610ff047816 */ /* 0x010fd60000000004 */
[----:B------:R-:W-:Y:S05]  /*15d60*/  @P2 BRA `(.L_x_46) ;  /* 0x0000000000042947 */ /* 0x000fea0003800000 */
[----:B------:R4:W5:Y:S02]  /*15d70*/  LDG.E.U8 R4, desc[UR14][R2.64+0x1] ;  /* 0x0000010e02047981 */ /* 0x000964000c1e1100 */
.L_x_46:
[----:B------:R-:W-:Y:S05]  /*15d80*/  BSYNC B1 ;  /* 0x0000000000017941 */ /* 0x000fea0003800000 */
.L_x_45:
[----:B-----5:R-:W-:Y:S01]  /*15d90*/  LOP3.LUT R4, R4, 0xff, RZ, 0xc0, !PT ;  /* 0x000000ff04047812 */ /* 0x020fe200078ec0ff */
[----:B------:R-:W-:Y:S01]  /*15da0*/  BSSY B1, `(.L_x_47) ;  /* 0x000000b000017945 */ /* 0x000fe20003800000 */
[----:B------:R-:W-:Y:S02]  /*15db0*/  ISETP.LT.OR P3, PT, R0, 0x9, !P0 ;  /* 0x000000090000780c */ /* 0x000fe40004761670 */
[----:B------:R-:W-:-:S05]  /*15dc0*/  F2FP.F16.E5M2.UNPACK_B R4, R4 ;  /* 0x00000004ff04723e */ /* 0x000fca00020004ff */
[----:B------:R-:W-:-:S05]  /*15dd0*/  HADD2.F32 R4, -RZ, R4.H0_H0 ;  /* 0x20000004ff047230 */ /* 0x000fca0000004100 */
[----:B------:R-:W-:-:S04]  /*15de0*/  FMUL R4, R4, UR21 ;  /* 0x0000001504047c20 */ /* 0x000fc80008400000 */
[--C-:B------:R-:W-:Y:S01]  /*15df0*/  FFMA R5, R5, UR20, R4.reuse ;  /* 0x0000001405057c23 */ /* 0x100fe20008000004 */
[----:B------:R-:W-:-:S04]  /*15e00*/  PRMT R4, RZ, 0x7610, R4 ;  /* 0x00007610ff047816 */ /* 0x000fc80000000004 */
[----:B------:R-:W-:-:S05]  /*15e10*/  F2FP.SATFINITE.E5M2.F32.PACK_AB_MERGE_C R5, RZ, R5, RZ ;  /* 0x00000005ff05723e */ /* 0x000fca00048060ff */
[----:B------:R0:W-:Y:S01]  /*15e20*/  @!P2 STG.E.U8 desc[UR14][R26.64+0x1], R5 ;  /* 0x000001051a00a986 */ /* 0x0001e2000c10110e */
[----:B------:R-:W-:Y:S05]  /*15e30*/  @P3 BRA `(.L_x_48) ;  /* 0x0000000000043947 */ /* 0x000fea0003800000 */
[----:B------:R0:W5:Y:S02]  /*15e40*/  LDG.E.U8 R4, desc[UR14][R32.64+0x8] ;  /* 0x0000080e20047981 */ /* 0x000164000c1e1100 */
.L_x_48:
[----:B------:R-:W-:Y:S05]  /*15e50*/  BSYNC B1 ;  /* 0x0000000000017941 */ /* 0x000fea0003800000 */
.L_x_47:
        /* <DEDUP_REMOVED lines=12> */
.L_x_50:
[----:B------:R-:W-:Y:S05]  /*15f20*/  BSYNC B1 ;  /* 0x0000000000017941 */ /* 0x000fea0003800000 */
.L_x_49:
        /* <DEDUP_REMOVED lines=12> */
.L_x_52:
[----:B------:R-:W-:Y:S05]  /*15ff0*/  BSYNC B1 ;  /* 0x0000000000017941 */ /* 0x000fea0003800000 */
.L_x_51:
        /* <DEDUP_REMOVED lines=12> */
.L_x_54:
[----:B------:R-:W-:Y:S05]  /*160c0*/  BSYNC B1 ;  /* 0x0000000000017941 */ /* 0x000fea0003800000 */
.L_x_53:
        /* <DEDUP_REMOVED lines=12> */
.L_x_56:
[----:B------:R-:W-:Y:S05]  /*16190*/  BSYNC B1 ;  /* 0x0000000000017941 */ /* 0x000fea0003800000 */
.L_x_55:
        /* <DEDUP_REMOVED lines=12> */
.L_x_58:
[----:B------:R-:W-:Y:S05]  /*16260*/  BSYNC B1 ;  /* 0x0000000000017941 */ /* 0x000fea0003800000 */
.L_x_57:
        /* <DEDUP_REMOVED lines=12> */
.L_x_60:
[----:B------:R-:W-:Y:S05]  /*16330*/  BSYNC B1 ;  /* 0x0000000000017941 */ /* 0x000fea0003800000 */
.L_x_59:
        /* <DEDUP_REMOVED lines=12> */
.L_x_62:
[----:B------:R-:W-:Y:S05]  /*16400*/  BSYNC B1 ;  /* 0x0000000000017941 */ /* 0x000fea0003800000 */
.L_x_61:
        /* <DEDUP_REMOVED lines=12> */
.L_x_64:
[----:B------:R-:W-:Y:S05]  /*164d0*/  BSYNC B1 ;  /* 0x0000000000017941 */ /* 0x000fea0003800000 */
.L_x_63:
        /* <DEDUP_REMOVED lines=12> */
.L_x_66:
[----:B------:R-:W-:Y:S05]  /*165a0*/  BSYNC B1 ;  /* 0x0000000000017941 */ /* 0x000fea0003800000 */
.L_x_65:
        /* <DEDUP_REMOVED lines=12> */
.L_x_68:
[----:B------:R-:W-:Y:S05]  /*16670*/  BSYNC B1 ;  /* 0x0000000000017941 */ /* 0x000fea0003800000 */
.L_x_67:
        /* <DEDUP_REMOVED lines=12> */
.L_x_70:
[----:B------:R-:W-:Y:S05]  /*16740*/  BSYNC B1 ;  /* 0x0000000000017941 */ /* 0x000fea0003800000 */
.L_x_69:
        /* <DEDUP_REMOVED lines=12> */
.L_x_72:
[----:B------:R-:W-:Y:S05]  /*16810*/  BSYNC B1 ;  /* 0x0000000000017941 */ /* 0x000fea0003800000 */
.L_x_71:
        /* <DEDUP_REMOVED lines=12> */
.L_x_74:
[----:B------:R-:W-:Y:S05]  /*168e0*/  BSYNC B1 ;  /* 0x0000000000017941 */ /* 0x000fea0003800000 */
.L_x_73:
        /* <DEDUP_REMOVED lines=12> */
.L_x_76:
[----:B------:R-:W-:Y:S05]  /*169b0*/  BSYNC B1 ;  /* 0x0000000000017941 */ /* 0x000fea0003800000 */
.L_x_75:
        /* <DEDUP_REMOVED lines=12> */
.L_x_78:
[----:B------:R-:W-:Y:S05]  /*16a80*/  BSYNC B1 ;  /* 0x0000000000017941 */ /* 0x000fea0003800000 */
.L_x_77:
        /* <DEDUP_REMOVED lines=12> */
.L_x_80:
[----:B------:R-:W-:Y:S05]  /*16b50*/  BSYNC B1 ;  /* 0x0000000000017941 */ /* 0x000fea0003800000 */
.L_x_79:
        /* <DEDUP_REMOVED lines=12> */
.L_x_82:
[----:B------:R-:W-:Y:S05]  /*16c20*/  BSYNC B1 ;  /* 0x0000000000017941 */ /* 0x000fea0003800000 */
.L_x_81:
        /* <DEDUP_REMOVED lines=12> */
.L_x_84:
[----:B------:R-:W-:Y:S05]  /*16cf0*/  BSYNC B1 ;  /* 0x0000000000017941 */ /* 0x000fea0003800000 */
.L_x_83:
        /* <DEDUP_REMOVED lines=12> */
.L_x_86:
[----:B------:R-:W-:Y:S05]  /*16dc0*/  BSYNC B1 ;  /* 0x0000000000017941 */ /* 0x000fea0003800000 */
.L_x_85:
        /* <DEDUP_REMOVED lines=12> */
.L_x_88:
[----:B------:R-:W-:Y:S05]  /*16e90*/  BSYNC B1 ;  /* 0x0000000000017941 */ /* 0x000fea0003800000 */
.L_x_87:
        /* <DEDUP_REMOVED lines=12> */
.L_x_90:
[----:B------:R-:W-:Y:S05]  /*16f60*/  BSYNC B1 ;  /* 0x0000000000017941 */ /* 0x000fea0003800000 */
.L_x_89:
        /* <DEDUP_REMOVED lines=12> */
.L_x_92:
[----:B------:R-:W-:Y:S05]  /*17030*/  BSYNC B1 ;  /* 0x0000000000017941 */ /* 0x000fea0003800000 */
.L_x_91:
        /* <DEDUP_REMOVED lines=12> */
.L_x_94:
[----:B------:R-:W-:Y:S05]  /*17100*/  BSYNC B1 ;  /* 0x0000000000017941 */ /* 0x000fea0003800000 */
.L_x_93:
        /* <DEDUP_REMOVED lines=12> */
.L_x_96:
[----:B------:R-:W-:Y:S05]  /*171d0*/  BSYNC B1 ;  /* 0x0000000000017941 */ /* 0x000fea0003800000 */
.L_x_95:
        /* <DEDUP_REMOVED lines=12> */
.L_x_98:
[----:B------:R-:W-:Y:S05]  /*172a0*/  BSYNC B1 ;  /* 0x0000000000017941 */ /* 0x000fea0003800000 */
.L_x_97:
        /* <DEDUP_REMOVED lines=12> */
.L_x_100:
[----:B------:R-:W-:Y:S05]  /*17370*/  BSYNC B1 ;  /* 0x0000000000017941 */ /* 0x000fea0003800000 */
.L_x_99:
        /* <DEDUP_REMOVED lines=12> */
.L_x_102:
[----:B------:R-:W-:Y:S05]  /*17440*/  BSYNC B1 ;  /* 0x0000000000017941 */ /* 0x000fea0003800000 */
.L_x_101:
        /* <DEDUP_REMOVED lines=12> */
.L_x_104:
[----:B------:R-:W-:Y:S05]  /*17510*/  BSYNC B1 ;  /* 0x0000000000017941 */ /* 0x000fea0003800000 */
.L_x_103:
        /* <DEDUP_REMOVED lines=12> */
.L_x_106:
[----:B------:R-:W-:Y:S05]  /*175e0*/  BSYNC B1 ;  /* 0x0000000000017941 */ /* 0x000fea0003800000 */
.L_x_105:
        /* <DEDUP_REMOVED lines=12> */
.L_x_108:
[----:B------:R-:W-:Y:S05]  /*176b0*/  BSYNC B1 ;  /* 0x0000000000017941 */ /* 0x000fea0003800000 */
.L_x_107:
        /* <DEDUP_REMOVED lines=12> */
.L_x_110:
[----:B------:R-:W-:Y:S05]  /*17780*/  BSYNC B1 ;  /* 0x0000000000017941 */ /* 0x000fea0003800000 */
.L_x_109:
        /* <DEDUP_REMOVED lines=12> */
.L_x_112:
[----:B------:R-:W-:Y:S05]  /*17850*/  BSYNC B1 ;  /* 0x0000000000017941 */ /* 0x000fea0003800000 */
.L_x_111:
        /* <DEDUP_REMOVED lines=12> */
.L_x_114:
[----:B------:R-:W-:Y:S05]  /*17920*/  BSYNC B1 ;  /* 0x0000000000017941 */ /* 0x000fea0003800000 */
.L_x_113:
        /* <DEDUP_REMOVED lines=12> */
.L_x_116:
[----:B------:R-:W-:Y:S05]  /*179f0*/  BSYNC B1 ;  /* 0x0000000000017941 */ /* 0x000fea0003800000 */
.L_x_115:
        /* <DEDUP_REMOVED lines=12> */
.L_x_118:
[----:B------:R-:W-:Y:S05]  /*17ac0*/  BSYNC B1 ;  /* 0x0000000000017941 */ /* 0x000fea0003800000 */
.L_x_117:
        /* <DEDUP_REMOVED lines=12> */
.L_x_120:
[----:B------:R-:W-:Y:S05]  /*17b90*/  BSYNC B1 ;  /* 0x0000000000017941 */ /* 0x000fea0003800000 */
.L_x_119:
        /* <DEDUP_REMOVED lines=12> */
.L_x_122:
[----:B------:R-:W-:Y:S05]  /*17c60*/  BSYNC B1 ;  /* 0x0000000000017941 */ /* 0x000fea0003800000 */
.L_x_121:
        /* <DEDUP_REMOVED lines=12> */
.L_x_124:
[----:B------:R-:W-:Y:S05]  /*17d30*/  BSYNC B1 ;  /* 0x0000000000017941 */ /* 0x000fea0003800000 */
.L_x_123:
[----:B-----5:R-:W-:Y:S01]  /*17d40*/  LOP3.LUT R4, R4, 0xff, RZ, 0xc0, !PT ;  /* 0x000000ff04047812 */ /* 0x020fe200078ec0ff */
[----:B------:R-:W-:Y:S01]  /*17d50*/  BSSY B1, `(.L_x_125) ;  /* 0x000000b000017945 */ /* 0x000fe20003800000 */
[----:B------:R-:W-:Y:S02]  /*17d60*/  ISETP.LT.OR P2, PT, R0, 0x52, !P1 ;  /* 0x000000520000780c */ /* 0x000fe40004f41670 */
[----:B------:R-:W-:-:S05]  /*17d70*/  F2FP.F16.E5M2.UNPACK_B R4, R4 ;  /* 0x00000004ff04723e */ /* 0x000fca00020004ff */
[----:B------:R-:W-:-:S05]  /*17d80*/  HADD2.F32 R4, -RZ, R4.H0_H0 ;  /* 0x20000004ff047230 */ /* 0x000fca0000004100 */
[----:B------:R-:W-:-:S04]  /*17d90*/  FMUL R4, R4, UR21 ;  /* 0x0000001504047c20 */ /* 0x000fc80008400000 */
[----:B------:R-:W-:-:S05]  /*17da0*/  FFMA R4, R172, UR20, R4 ;  /* 0x00000014ac047c23 */ /* 0x000fca0008000004 */
[----:B0-----:R-:W-:Y:S02]  /*17db0*/  F2FP.SATFINITE.E5M2.F32.PACK_AB_MERGE_C R5, RZ, R4, RZ ;  /* 0x00000004ff05723e */ /* 0x001fe400048060ff */
[----:B------:R-:W-:-:S03]  /*17dc0*/  PRMT R4, RZ, 0x7610, R4 ;  /* 0x00007610ff047816 */ /* 0x000fc60000000004 */
[----:B------:R0:W-:Y:S01]  /*17dd0*/  @!P3 STG.E.U8 desc[UR14][R26.64+0x50], R5 ;  /* 0x000050051a00b986 */ /* 0x0001e2000c10110e */
[----:B------:R-:W-:Y:S05]  /*17de0*/  @P2 BRA `(.L_x_126) ;  /* 0x0000000000042947 */ /* 0x000fea0003800000 */
[----:B------:R0:W5:Y:S02]  /*17df0*/  LDG.E.U8 R4, desc[UR14][R2.64+0x51] ;  /* 0x0000510e02047981 */ /* 0x000164000c1e1100 */
.L_x_126:
[----:B------:R-:W-:Y:S05]  /*17e00*/  BSYNC B1 ;  /* 0x0000000000017941 */ /* 0x000fea0003800000 */
.L_x_125:
        /* <DEDUP_REMOVED lines=12> */
.L_x_128:
[----:B------:R-:W-:Y:S05]  /*17ed0*/  BSYNC B1 ;  /* 0x0000000000017941 */ /* 0x000fea0003800000 */
.L_x_127:
        /* <DEDUP_REMOVED lines=12> */
.L_x_130:
[----:B------:R-:W-:Y:S05]  /*17fa0*/  BSYNC B1 ;  /* 0x0000000000017941 */ /* 0x000fea0003800000 */
.L_x_129:
        /* <DEDUP_REMOVED lines=12> */
.L_x_132:
[----:B------:R-:W-:Y:S05]  /*18070*/  BSYNC B1 ;  /* 0x0000000000017941 */ /* 0x000fea0003800000 */
.L_x_131:
[----:B-----5:R-:W-:Y:S01]  /*18080*/  LOP3.LUT R4, R4, 0xff, RZ, 0xc0, !PT ;  /* 0x000000ff04047812 */ /* 0x020fe200078ec0ff */
[----:B------:R-:W-:Y:S01]  /*18090*/  BSSY B1, `(.L_x_133) ;  /* 0x000000b000017945 */ /* 0x000fe20003800000 */
[----:B------:R-:W-:Y:S02]  /*180a0*/  ISETP.LT.OR P2, PT, R0, 0x5a, !P1 ;  /* 0x0000005a0000780c */ /* 0x000fe40004f41670 */
[----:B------:R-:W-:-:S05]  /*180b0*/  F2FP.F16.E5M2.UNPACK_B R4, R4 ;  /* 0x00000004ff04723e */ /* 0x000fca00020004ff */
[----:B------:R-:W-:-:S05]  /*180c0*/  HADD2.F32 R4, -RZ, R4.H0_H0 ;  /* 0x20000004ff047230 */ /* 0x000fca0000004100 */
[----:B0-----:R-:W-:Y:S01]  /*180d0*/  FMUL R5, R4, UR21 ;  /* 0x0000001504057c20 */ /* 0x001fe20008400000 */
[----:B------:R-:W-:-:S03]  /*180e0*/  PRMT R4, RZ, 0x7610, R4 ;  /* 0x00007610ff047816 */ /* 0x000fc60000000004 */
[----:B------:R-:W-:-:S05]  /*180f0*/  FFMA R5, R176, UR20, R5 ;  /* 0x00000014b0057c23 */ /* 0x000fca0008000005 */
[----:B------:R-:W-:-:S05]  /*18100*/  F2FP.SATFINITE.E5M2.F32.PACK_AB_MERGE_C R5, RZ, R5, RZ ;  /* 0x00000005ff05723e */ /* 0x000fca00048060ff */
[----:B------:R0:W-:Y:S01]  /*18110*/  @!P3 STG.E.U8 desc[UR14][R26.64+0x58], R5 ;  /* 0x000058051a00b986 */ /* 0x0001e2000c10110e */
[----:B------:R-:W-:Y:S05]  /*18120*/  @P2 BRA `(.L_x_134) ;  /* 0x0000000000042947 */ /* 0x000fea0003800000 */
[----:B------:R0:W5:Y:S02]  /*18130*/  LDG.E.U8 R4, desc[UR14][R2.64+0x59] ;  /* 0x0000590e02047981 */ /* 0x000164000c1e1100 */
.L_x_134:
[----:B------:R-:W-:Y:S05]  /*18140*/  BSYNC B1 ;  /* 0x0000000000017941 */ /* 0x000fea0003800000 */
.L_x_133:
        /* <DEDUP_REMOVED lines=12> */
.L_x_136:
[----:B------:R-:W-:Y:S05]  /*18210*/  BSYNC B1 ;  /* 0x0000000000017941 */ /* 0x000fea0003800000 */
.L_x_135:
        /* <DEDUP_REMOVED lines=12> */
.L_x_138:
[----:B------:R-:W-:Y:S05]  /*182e0*/  BSYNC B1 ;  /* 0x0000000000017941 */ /* 0x000fea0003800000 */
.L_x_137:
        /* <DEDUP_REMOVED lines=12> */
.L_x_140:
[----:B------:R-:W-:Y:S05]  /*183b0*/  BSYNC B1 ;  /* 0x0000000000017941 */ /* 0x000fea0003800000 */
.L_x_139:
        /* <DEDUP_REMOVED lines=12> */
.L_x_142:
[----:B------:R-:W-:Y:S05]  /*18480*/  BSYNC B1 ;  /* 0x0000000000017941 */ /* 0x000fea0003800000 */
.L_x_141:
        /* <DEDUP_REMOVED lines=12> */
.L_x_144:
[----:B------:R-:W-:Y:S05]  /*18550*/  BSYNC B1 ;  /* 0x0000000000017941 */ /* 0x000fea0003800000 */
.L_x_143:
        /* <DEDUP_REMOVED lines=12> */
.L_x_146:
[----:B------:R-:W-:Y:S05]  /*18620*/  BSYNC B1 ;  /* 0x0000000000017941 */ /* 0x000fea0003800000 */
.L_x_145:
        /* <DEDUP_REMOVED lines=12> */
.L_x_148:
[----:B------:R-:W-:Y:S05]  /*186f0*/  BSYNC B1 ;  /* 0x0000000000017941 */ /* 0x000fea0003800000 */
.L_x_147:
        /* <DEDUP_REMOVED lines=12> */
.L_x_150:
[----:B------:R-:W-:Y:S05]  /*187c0*/  BSYNC B1 ;  /* 0x0000000000017941 */ /* 0x000fea0003800000 */
.L_x_149:
        /* <DEDUP_REMOVED lines=12> */
.L_x_152:
[----:B------:R-:W-:Y:S05]  /*18890*/  BSYNC B1 ;  /* 0x0000000000017941 */ /* 0x000fea0003800000 */
.L_x_151:
        /* <DEDUP_REMOVED lines=12> */
.L_x_154:
[----:B------:R-:W-:Y:S05]  /*18960*/  BSYNC B1 ;  /* 0x0000000000017941 */ /* 0x000fea0003800000 */
.L_x_153:
        /* <DEDUP_REMOVED lines=12> */
.L_x_156:
[----:B------:R-:W-:Y:S05]  /*18a30*/  BSYNC B1 ;  /* 0x0000000000017941 */ /* 0x000fea0003800000 */
.L_x_155:
        /* <DEDUP_REMOVED lines=12> */
.L_x_158:
[----:B------:R-:W-:Y:S05]  /*18b00*/  BSYNC B1 ;  /* 0x0000000000017941 */ /* 0x000fea0003800000 */
.L_x_157:
        /* <DEDUP_REMOVED lines=12> */
.L_x_160:
[----:B------:R-:W-:Y:S05]  /*18bd0*/  BSYNC B1 ;  /* 0x0000000000017941 */ /* 0x000fea0003800000 */
.L_x_159:
        /* <DEDUP_REMOVED lines=12> */
.L_x_162:
[----:B------:R-:W-:Y:S05]  /*18ca0*/  BSYNC B1 ;  /* 0x0000000000017941 */ /* 0x000fea0003800000 */
.L_x_161:
        /* <DEDUP_REMOVED lines=12> */
.L_x_164:
[----:B------:R-:W-:Y:S05]  /*18d70*/  BSYNC B1 ;  /* 0x0000000000017941 */ /* 0x000fea0003800000 */
.L_x_163:
        /* <DEDUP_REMOVED lines=12> */
.L_x_166:
[----:B------:R-:W-:Y:S05]  /*18e40*/  BSYNC B1 ;  /* 0x0000000000017941 */ /* 0x000fea0003800000 */
.L_x_165:
        /* <DEDUP_REMOVED lines=12> */
.L_x_168:
[----:B------:R-:W-:Y:S05]  /*18f10*/  BSYNC B1 ;  /* 0x0000000000017941 */ /* 0x000fea0003800000 */
.L_x_167:
        /* <DEDUP_REMOVED lines=12> */
.L_x_170:
[----:B------:R-:W-:Y:S05]  /*18fe0*/  BSYNC B1 ;  /* 0x0000000000017941 */ /* 0x000fea0003800000 */
.L_x_169:
        /* <DEDUP_REMOVED lines=12> */
.L_x_172:
[----:B------:R-:W-:Y:S05]  /*190b0*/  BSYNC B1 ;  /* 0x0000000000017941 */ /* 0x000fea0003800000 */
.L_x_171:
        /* <DEDUP_REMOVED lines=12> */
.L_x_174:
[----:B------:R-:W-:Y:S05]  /*19180*/  BSYNC B1 ;  /* 0x0000000000017941 */ /* 0x000fea0003800000 */
.L_x_173:
        /* <DEDUP_REMOVED lines=12> */
.L_x_176:
[----:B------:R-:W-:Y:S05]  /*19250*/  BSYNC B1 ;  /* 0x0000000000017941 */ /* 0x000fea0003800000 */
.L_x_175:
        /* <DEDUP_REMOVED lines=12> */
.L_x_178:
[----:B------:R-:W-:Y:S05]  /*19320*/  BSYNC B1 ;  /* 0x0000000000017941 */ /* 0x000fea0003800000 */
.L_x_177:
        /* <DEDUP_REMOVED lines=12> */
.L_x_180:
[----:B------:R-:W-:Y:S05]  /*193f0*/  BSYNC B1 ;  /* 0x0000000000017941 */ /* 0x000fea0003800000 */
.L_x_179:
        /* <DEDUP_REMOVED lines=12> */
.L_x_182:
[----:B------:R-:W-:Y:S05]  /*194c0*/  BSYNC B1 ;  /* 0x0000000000017941 */ /* 0x000fea0003800000 */
.L_x_181:
        /* <DEDUP_REMOVED lines=12> */
.L_x_184:
[----:B------:R-:W-:Y:S05]  /*19590*/  BSYNC B1 ;  /* 0x0000000000017941 */ /* 0x000fea0003800000 */
.L_x_183:
        /* <DEDUP_REMOVED lines=12> */
.L_x_186:
[----:B------:R-:W-:Y:S05]  /*19660*/  BSYNC B1 ;  /* 0x0000000000017941 */ /* 0x000fea0003800000 */
.L_x_185:
        /* <DEDUP_REMOVED lines=12> */
.L_x_188:
[----:B------:R-:W-:Y:S05]  /*19730*/  BSYNC B1 ;  /* 0x0000000000017941 */ /* 0x000fea0003800000 */
.L_x_187:
        /* <DEDUP_REMOVED lines=12> */
.L_x_190:
[----:B------:R-:W-:Y:S05]  /*19800*/  BSYNC B1 ;  /* 0x0000000000017941 */ /* 0x000fea0003800000 */
.L_x_189:
        /* <DEDUP_REMOVED lines=12> */
.L_x_192:
[----:B------:R-:W-:Y:S05]  /*198d0*/  BSYNC B1 ;  /* 0x0000000000017941 */ /* 0x000fea0003800000 */
.L_x_191:
        /* <DEDUP_REMOVED lines=12> */
.L_x_194:
[----:B------:R-:W-:Y:S05]  /*199a0*/  BSYNC B1 ;  /* 0x0000000000017941 */ /* 0x000fea0003800000 */
.L_x_193:
        /* <DEDUP_REMOVED lines=12> */
.L_x_196:
[----:B------:R-:W-:Y:S05]  /*19a70*/  BSYNC B1 ;  /* 0x0000000000017941 */ /* 0x000fea0003800000 */
.L_x_195:
        /* <DEDUP_REMOVED lines=12> */
.L_x_198:
[----:B------:R-:W-:Y:S05]  /*19b40*/  BSYNC B1 ;  /* 0x0000000000017941 */ /* 0x000fea0003800000 */
.L_x_197:
        /* <DEDUP_REMOVED lines=12> */
.L_x_200:
[----:B------:R-:W-:Y:S05]  /*19c10*/  BSYNC B1 ;  /* 0x0000000000017941 */ /* 0x000fea0003800000 */
.L_x_199:
        /* <DEDUP_REMOVED lines=12> */
.L_x_202:
[----:B------:R-:W-:Y:S05]  /*19ce0*/  BSYNC B1 ;  /* 0x0000000000017941 */ /* 0x000fea0003800000 */
.L_x_201:
        /* <DEDUP_REMOVED lines=12> */
.L_x_204:
[----:B------:R-:W-:Y:S05]  /*19db0*/  BSYNC B1 ;  /* 0x0000000000017941 */ /* 0x000fea0003800000 */
.L_x_203:
        /* <DEDUP_REMOVED lines=12> */
.L_x_206:
[----:B------:R-:W-:Y:S05]  /*19e80*/  BSYNC B1 ;  /* 0x0000000000017941 */ /* 0x000fea0003800000 */
.L_x_205:
        /* <DEDUP_REMOVED lines=12> */
.L_x_208:
[----:B------:R-:W-:Y:S05]  /*19f50*/  BSYNC B1 ;  /* 0x0000000000017941 */ /* 0x000fea0003800000 */
.L_x_207:
        /* <DEDUP_REMOVED lines=12> */
.L_x_210:
[----:B------:R-:W-:Y:S05]  /*1a020*/  BSYNC B1 ;  /* 0x0000000000017941 */ /* 0x000fea0003800000 */
.L_x_209:
        /* <DEDUP_REMOVED lines=12> */
.L_x_212:
[----:B------:R-:W-:Y:S05]  /*1a0f0*/  BSYNC B1 ;  /* 0x0000000000017941 */ /* 0x000fea0003800000 */
.L_x_211:
        /* <DEDUP_REMOVED lines=12> */
.L_x_214:
[----:B------:R-:W-:Y:S05]  /*1a1c0*/  BSYNC B1 ;  /* 0x0000000000017941 */ /* 0x000fea0003800000 */
.L_x_213:
        /* <DEDUP_REMOVED lines=12> */
.L_x_216:
[----:B------:R-:W-:Y:S05]  /*1a290*/  BSYNC B1 ;  /* 0x0000000000017941 */ /* 0x000fea0003800000 */
.L_x_215:
        /* <DEDUP_REMOVED lines=12> */
.L_x_218:
[----:B------:R-:W-:Y:S05]  /*1a360*/  BSYNC B1 ;  /* 0x0000000000017941 */ /* 0x000fea0003800000 */
.L_x_217:
        /* <DEDUP_REMOVED lines=12> */
.L_x_220:
[----:B------:R-:W-:Y:S05]  /*1a430*/  BSYNC B1 ;  /* 0x0000000000017941 */ /* 0x000fea0003800000 */
.L_x_219:
        /* <DEDUP_REMOVED lines=12> */
.L_x_222:
[----:B------:R-:W-:Y:S05]  /*1a500*/  BSYNC B1 ;  /* 0x0000000000017941 */ /* 0x000fea0003800000 */
.L_x_221:
        /* <DEDUP_REMOVED lines=12> */
.L_x_224:
[----:B------:R-:W-:Y:S05]  /*1a5d0*/  BSYNC B1 ;  /* 0x0000000000017941 */ /* 0x000fea0003800000 */
.L_x_223:
        /* <DEDUP_REMOVED lines=12> */
.L_x_226:
[----:B------:R-:W-:Y:S05]  /*1a6a0*/  BSYNC B1 ;  /* 0x0000000000017941 */ /* 0x000fea0003800000 */
.L_x_225:
        /* <DEDUP_REMOVED lines=12> */
.L_x_228:
[----:B------:R-:W-:Y:S05]  /*1a770*/  BSYNC B1 ;  /* 0x0000000000017941 */ /* 0x000fea0003800000 */
.L_x_227:
        /* <DEDUP_REMOVED lines=12> */
.L_x_230:
[----:B------:R-:W-:Y:S05]  /*1a840*/  BSYNC B1 ;  /* 0x0000000000017941 */ /* 0x000fea0003800000 */
.L_x_229:
        /* <DEDUP_REMOVED lines=12> */
.L_x_232:
[----:B------:R-:W-:Y:S05]  /*1a910*/  BSYNC B1 ;  /* 0x0000000000017941 */ /* 0x000fea0003800000 */
.L_x_231:
        /* <DEDUP_REMOVED lines=12> */
.L_x_234:
[----:B------:R-:W-:Y:S05]  /*1a9e0*/  BSYNC B1 ;  /* 0x0000000000017941 */ /* 0x000fea0003800000 */
.L_x_233:
        /* <DEDUP_REMOVED lines=12> */
.L_x_236:
[----:B------:R-:W-:Y:S05]  /*1aab0*/  BSYNC B1 ;  /* 0x0000000000017941 */ /* 0x000fea0003800000 */
.L_x_235:
        /* <DEDUP_REMOVED lines=12> */
.L_x_238:
[----:B------:R-:W-:Y:S05]  /*1ab80*/  BSYNC B1 ;  /* 0x0000000000017941 */ /* 0x000fea0003800000 */
.L_x_237:
        /* <DEDUP_REMOVED lines=12> */
.L_x_240:
[----:B------:R-:W-:Y:S05]  /*1ac50*/  BSYNC B1 ;  /* 0x0000000000017941 */ /* 0x000fea0003800000 */
.L_x_239:
        /* <DEDUP_REMOVED lines=12> */
.L_x_242:
[----:B------:R-:W-:Y:S05]  /*1ad20*/  BSYNC B1 ;  /* 0x0000000000017941 */ /* 0x000fea0003800000 */
.L_x_241:
        /* <DEDUP_REMOVED lines=12> */
.L_x_244:
[----:B------:R-:W-:Y:S05]  /*1adf0*/  BSYNC B1 ;  /* 0x0000000000017941 */ /* 0x000fea0003800000 */
.L_x_243:
        /* <DEDUP_REMOVED lines=12> */
.L_x_246:
[----:B------:R-:W-:Y:S05]  /*1aec0*/  BSYNC B1 ;  /* 0x0000000000017941 */ /* 0x000fea0003800000 */
.L_x_245:
        /* <DEDUP_REMOVED lines=12> */
.L_x_248:
[----:B------:R-:W-:Y:S05]  /*1af90*/  BSYNC B1 ;  /* 0x0000000000017941 */ /* 0x000fea0003800000 */
.L_x_247:
        /* <DEDUP_REMOVED lines=12> */
.L_x_250:
[----:B------:R-:W-:Y:S05]  /*1b060*/  BSYNC B1 ;  /* 0x0000000000017941 */ /* 0x000fea0003800000 */
.L_x_249:
        /* <DEDUP_REMOVED lines=12> */
.L_x_252:
[----:B------:R-:W-:Y:S05]  /*1b130*/  BSYNC B1 ;  /* 0x0000000000017941 */ /* 0x000fea0003800000 */
.L_x_251:
        /* <DEDUP_REMOVED lines=12> */
.L_x_254:
[----:B------:R-:W-:Y:S05]  /*1b200*/  BSYNC B1 ;  /* 0x0000000000017941 */ /* 0x000fea0003800000 */
.L_x_253:
        /* <DEDUP_REMOVED lines=12> */
.L_x_256:
[----:B------:R-:W-:Y:S05]  /*1b2d0*/  BSYNC B1 ;  /* 0x0000000000017941 */ /* 0x000fea0003800000 */
.L_x_255:
[----:B0-----:R-:W2:Y:S01]  /*1b2e0*/  LDL.LU R5, [R1+0x200] ;  /* 0x0002000001057983 */ /* 0x001ea20000300800 */
[----:B-----5:R-:W-:Y:S01]  /*1b2f0*/  LOP3.LUT R4, R4, 0xff, RZ, 0xc0, !PT ;  /* 0x000000ff04047812 */ /* 0x020fe200078ec0ff */
[----:B------:R-:W-:Y:S01]  /*1b300*/  BSSY B1, `(.L_x_257) ;  /* 0x000000b000017945 */ /* 0x000fe20003800000 */
[----:B------:R-:W-:Y:S02]  /*1b310*/  ISETP.LT.OR P2, PT, R0, 0xda, !P0 ;  /* 0x000000da0000780c */ /* 0x000fe40004741670 */
[----:B------:R-:W-:-:S05]  /*1b320*/  F2FP.F16.E5M2.UNPACK_B R4, R4 ;  /* 0x00000004ff04723e */ /* 0x000fca00020004ff */
[----:B------:R-:W-:-:S05]  /*1b330*/  HADD2.F32 R4, -RZ, R4.H0_H0 ;  /* 0x20000004ff047230 */ /* 0x000fca0000004100 */
[----:B------:R-:W-:-:S04]  /*1b340*/  FMUL R4, R4, UR21 ;  /* 0x0000001504047c20 */ /* 0x000fc80008400000 */
[----:B--2---:R-:W-:-:S05]  /*1b350*/  FFMA R4, R5, UR20, R4 ;  /* 0x0000001405047c23 */ /* 0x004fca0008000004 */
[----:B------:R-:W-:Y:S02]  /*1b360*/  F2FP.SATFINITE.E5M2.F32.PACK_AB_MERGE_C R5, RZ, R4, RZ ;  /* 0x00000004ff05723e */ /* 0x000fe400048060ff */
[----:B------:R-:W-:-:S03]  /*1b370*/  PRMT R4, RZ, 0x7610, R4 ;  /* 0x00007610ff047816 */ /* 0x000fc60000000004 */
[----:B------:R0:W-:Y:S01]  /*1b380*/  @!P3 STG.E.U8 desc[UR14][R24.64+0xd8], R5 ;  /* 0x0000d8051800b986 */ /* 0x0001e2000c10110e */
[----:B------:R-:W-:Y:S05]  /*1b390*/  @P2 BRA `(.L_x_258) ;  /* 0x0000000000042947 */ /* 0x000fea0003800000 */
[----:B------:R2:W5:Y:S02]  /*1b3a0*/  LDG.E.U8 R4, desc[UR14][R32.64+0xd9] ;  /* 0x0000d90e20047981 */ /* 0x000564000c1e1100 */
.L_x_258:
[----:B------:R-:W-:Y:S05]  /*1b3b0*/  BSYNC B1 ;  /* 0x0000000000017941 */ /* 0x000fea0003800000 */
.L_x_257:
[----:B0-----:R-:W3:Y:S01]  /*1b3c0*/  LDL.LU R5, [R1+0x204] ;  /* 0x0002040001057983 */ /* 0x001ee20000300800 */
[----:B-----5:R-:W-:Y:S01]  /*1b3d0*/  LOP3.LUT R4, R4, 0xff, RZ, 0xc0, !PT ;  /* 0x000000ff04047812 */ /* 0x020fe200078ec0ff */
[----:B------:R-:W-:Y:S01]  /*1b3e0*/  BSSY B1, `(.L_x_259) ;  /* 0x000000b000017945 */ /* 0x000fe20003800000 */
[----:B------:R-:W-:Y:S02]  /*1b3f0*/  ISETP.LT.OR P3, PT, R0, 0xd9, !P1 ;  /* 0x000000d90000780c */ /* 0x000fe40004f61670 */
[----:B------:R-:W-:-:S05]  /*1b400*/  F2FP.F16.E5M2.UNPACK_B R4, R4 ;  /* 0x00000004ff04723e */ /* 0x000fca00020004ff */
[----:B------:R-:W-:-:S05]  /*1b410*/  HADD2.F32 R4, -RZ, R4.H0_H0 ;  /* 0x20000004ff047230 */ /* 0x000fca0000004100 */
[----:B------:R-:W-:-:S04]  /*1b420*/  FMUL R4, R4, UR21 ;  /* 0x0000001504047c20 */ /* 0x000fc80008400000 */
[----:B---3--:R-:W-:-:S05]  /*1b430*/  FFMA R4, R5, UR20, R4 ;  /* 0x0000001405047c23 */ /* 0x008fca0008000004 */
[----:B------:R-:W-:Y:S02]  /*1b440*/  F2FP.SATFINITE.E5M2.F32.PACK_AB_MERGE_C R5, RZ, R4, RZ ;  /* 0x00000004ff05723e */ /* 0x000fe400048060ff */
[----:B------:R-:W-:-:S03]  /*1b450*/  PRMT R4, RZ, 0x7610, R4 ;  /* 0x00007610ff047816 */ /* 0x000fc60000000004 */
[----:B------:R0:W-:Y:S01]  /*1b460*/  @!P2 STG.E.U8 desc[UR14][R24.64+0xd9], R5 ;  /* 0x0000d9051800a986 */ /* 0x0001e2000c10110e */
[----:B------:R-:W-:Y:S05]  /*1b470*/  @P3 BRA `(.L_x_260) ;  /* 0x0000000000043947 */ /* 0x000fea0003800000 */
[----:B------:R3:W5:Y:S02]  /*1b480*/  LDG.E.U8 R4, desc[UR14][R2.64+0xd8] ;  /* 0x0000d80e02047981 */ /* 0x000764000c1e1100 */
.L_x_260:
[----:B------:R-:W-:Y:S05]  /*1b490*/  BSYNC B1 ;  /* 0x0000000000017941 */ /* 0x000fea0003800000 */
.L_x_259:
        /* <DEDUP_REMOVED lines=13> */
.L_x_262:
[----:B------:R-:W-:Y:S05]  /*1b570*/  BSYNC B1 ;  /* 0x0000000000017941 */ /* 0x000fea0003800000 */
.L_x_261:
        /* <DEDUP_REMOVED lines=13> */
.L_x_264:
[----:B------:R-:W-:Y:S05]  /*1b650*/  BSYNC B1 ;  /* 0x0000000000017941 */ /* 0x000fea0003800000 */
.L_x_263:
        /* <DEDUP_REMOVED lines=13> */
.L_x_266:
[----:B------:R-:W-:Y:S05]  /*1b730*/  BSYNC B1 ;  /* 0x0000000000017941 */ /* 0x000fea0003800000 */
.L_x_265:
        /* <DEDUP_REMOVED lines=13> */
.L_x_268:
[----:B------:R-:W-:Y:S05]  /*1b810*/  BSYNC B1 ;  /* 0x0000000000017941 */ /* 0x000fea0003800000 */
.L_x_267:
        /* <DEDUP_REMOVED lines=13> */
.L_x_270:
[----:B------:R-:W-:Y:S05]  /*1b8f0*/  BSYNC B1 ;  /* 0x0000000000017941 */ /* 0x000fea0003800000 */
.L_x_269:
        /* <DEDUP_REMOVED lines=13> */
.L_x_272:
[----:B------:R-:W-:Y:S05]  /*1b9d0*/  BSYNC B1 ;  /* 0x0000000000017941 */ /* 0x000fea0003800000 */
.L_x_271:
        /* <DEDUP_REMOVED lines=13> */
.L_x_274:
[----:B------:R-:W-:Y:S05]  /*1bab0*/  BSYNC B1 ;  /* 0x0000000000017941 */ /* 0x000fea0003800000 */
.L_x_273:
        /* <DEDUP_REMOVED lines=13> */
.L_x_276:
[----:B------:R-:W-:Y:S05]  /*1bb90*/  BSYNC B1 ;  /* 0x0000000000017941 */ /* 0x000fea0003800000 */
.L_x_275:
        /* <DEDUP_REMOVED lines=13> */
.L_x_278:
[----:B------:R-:W-:Y:S05]  /*1bc70*/  BSYNC B1 ;  /* 0x0000000000017941 */ /* 0x000fea0003800000 */
.L_x_277:
        /* <DEDUP_REMOVED lines=13> */
.L_x_280:
[----:B------:R-:W-:Y:S05]  /*1bd50*/  BSYNC B1 ;  /* 0x0000000000017941 */ /* 0x000fea0003800000 */
.L_x_279:
        /* <DEDUP_REMOVED lines=13> */
.L_x_282:
[----:B------:R-:W-:Y:S05]  /*1be30*/  BSYNC B1 ;  /* 0x0000000000017941 */ /* 0x000fea0003800000 */
.L_x_281:
        /* <DEDUP_REMOVED lines=13> */
.L_x_284:
[----:B------:R-:W-:Y:S05]  /*1bf10*/  BSYNC B1 ;  /* 0x0000000000017941 */ /* 0x000fea0003800000 */
.L_x_283:
        /* <DEDUP_REMOVED lines=13> */
.L_x_286:
[----:B------:R-:W-:Y:S05]  /*1bff0*/  BSYNC B1 ;  /* 0x0000000000017941 */ /* 0x000fea0003800000 */
.L_x_285:
        /* <DEDUP_REMOVED lines=13> */
.L_x_288:
[----:B------:R-:W-:Y:S05]  /*1c0d0*/  BSYNC B1 ;  /* 0x0000000000017941 */ /* 0x000fea0003800000 */
.L_x_287:
        /* <DEDUP_REMOVED lines=13> */
.L_x_290:
[----:B------:R-:W-:Y:S05]  /*1c1b0*/  BSYNC B1 ;  /* 0x0000000000017941 */ /* 0x000fea0003800000 */
.L_x_289:
        /* <DEDUP_REMOVED lines=13> */
.L_x_292:
[----:B------:R-:W-:Y:S05]  /*1c290*/  BSYNC B1 ;  /* 0x0000000000017941 */ /* 0x000fea0003800000 */
.L_x_291:
        /* <DEDUP_REMOVED lines=13> */
.L_x_294:
[----:B------:R-:W-:Y:S05]  /*1c370*/  BSYNC B1 ;  /* 0x0000000000017941 */ /* 0x000fea0003800000 */
.L_x_293:
[----:B------:R-:W2:Y:S01]  /*1c380*/  LDL.LU R7, [R1+0x24c] ;  /* 0x00024c0001077983 */ /* 0x000ea20000300800 */
[----:B-----5:R-:W-:Y:S01]  /*1c390*/  LOP3.LUT R4, R4, 0xff, RZ, 0xc0, !PT ;  /* 0x000000ff04047812 */ /* 0x020fe200078ec0ff */
[----:B------:R-:W-:Y:S01]  /*1c3a0*/  BSSY B1, `(.L_x_295) ;  /* 0x0000013000017945 */ /* 0x000fe20003800000 */
[----:B0-----:R-:W-:Y:S02]  /*1c3b0*/  IADD3 R5, P0, R35, 0x80, RZ ;  /* 0x0000008023057810 */ /* 0x001fe40007f1e0ff */
[----:B------:R-:W-:-:S03]  /*1c3c0*/  F2FP.F16.E5M2.UNPACK_B R4, R4 ;  /* 0x00000004ff04723e */ /* 0x000fc600020004ff */
[----:B--234-:R-:W-:Y:S01]  /*1c3d0*/  IMAD.X R2, RZ, RZ, R37, P0 ;  /* 0x000000ffff027224 */ /* 0x01cfe200000e0625 */
[----:B------:R-:W-:Y:S01]  /*1c3e0*/  ISETP.GE.AND P0, PT, R34, 0x81, PT ;  /* 0x000000812200780c */ /* 0x000fe20003f06270 */
[----:B------:R-:W-:Y:S02]  /*1c3f0*/  HADD2.F32 R4, -RZ, R4.H0_H0 ;  /* 0x20000004ff047230 */ /* 0x000fe40000004100 */
[----:B------:R-:W-:Y:S01]  /*1c400*/  IMAD R6, R2, UR6, RZ ;  /* 0x0000000602067c24 */ /* 0x000fe2000f8e02ff */
[----:B------:R-:W-:Y:S01]  /*1c410*/  ISETP.LT.OR P3, PT, R0, 0x1, !P0 ;  /* 0x000000010000780c */ /* 0x000fe20004761670 */
[----:B------:R-:W-:-:S04]  /*1c420*/  IMAD.WIDE.U32 R2, R5, UR6, R38 ;  /* 0x0000000605027c25 */ /* 0x000fc8000f8e0026 */
[----:B------:R-:W-:Y:S01]  /*1c430*/  FMUL R4, R4, UR21 ;  /* 0x0000001504047c20 */ /* 0x000fe20008400000 */
[----:B------:R-:W-:Y:S01]  /*1c440*/  IMAD R5, R5, UR7, R6 ;  /* 0x0000000705057c24 */ /* 0x000fe2000f8e0206 */
[----:B------:R-:W-:-:S04]  /*1c450*/  IADD3 R2, P2, R2, UR8, RZ ;  /* 0x0000000802027c10 */ /* 0x000fc8000ff5e0ff */
[----:B------:R-:W-:Y:S01]  /*1c460*/  IADD3.X R3, R3, UR9, R5, P2, !PT ;  /* 0x0000000903037c10 */ /* 0x000fe200097fe405 */
[----:B------:R-:W-:-:S05]  /*1c470*/  FFMA R4, R7, UR20, R4 ;  /* 0x0000001407047c23 */ /* 0x000fca0008000004 */
[----:B------:R-:W-:Y:S02]  /*1c480*/  F2FP.SATFINITE.E5M2.F32.PACK_AB_MERGE_C R7, RZ, R4, RZ ;  /* 0x00000004ff07723e */ /* 0x000fe400048060ff */
[----:B------:R-:W-:-:S03]  /*1c490*/  PRMT R4, RZ, 0x7610, R4 ;  /* 0x00007610ff047816 */ /* 0x000fc60000000004 */
[----:B------:R0:W-:Y:S01]  /*1c4a0*/  @!P1 STG.E.U8 desc[UR14][R26.64+0xf9], R7 ;  /* 0x0000f9071a009986 */ /* 0x0001e2000c10110e */
[----:B------:R-:W-:Y:S05]  /*1c4b0*/  @P3 BRA `(.L_x_296) ;  /* 0x0000000000043947 */ /* 0x000fea0003800000 */
[----:B------:R2:W5:Y:S02]  /*1c4c0*/  LDG.E.U8 R4, desc[UR14][R2.64] ;  /* 0x0000000e02047981 */ /* 0x000564000c1e1100 */
.L_x_296:
[----:B------:R-:W-:Y:S05]  /*1c4d0*/  BSYNC B1 ;  /* 0x0000000000017941 */ /* 0x000fea0003800000 */
.L_x_295:
[----:B------:R-:W3:Y:S01]  /*1c4e0*/  LDL.LU R5, [R1+0x250] ;  /* 0x0002500001057983 */ /* 0x000ee20000300800 */
        /* <DEDUP_REMOVED lines=12> */
.L_x_298:
[----:B------:R-:W-:Y:S05]  /*1c5b0*/  BSYNC B1 ;  /* 0x0000000000017941 */ /* 0x000fea0003800000 */
.L_x_297:
[----:B---3--:R-:W3:Y:S01]  /*1c5c0*/  LDL.LU R5, [R1+0x254] ;  /* 0x0002540001057983 */ /* 0x008ee20000300800 */
[----:B-----5:R-:W-:Y:S01]  /*1c5d0*/  LOP3.LUT R4, R4, 0xff, RZ, 0xc0, !PT ;  /* 0x000000ff04047812 */ /* 0x020fe200078ec0ff */
[----:B------:R-:W-:Y:S01]  /*1c5e0*/  BSSY B1, `(.L_x_299) ;  /* 0x0000013000017945 */ /* 0x000fe20003800000 */
[----:B------:R-:W-:Y:S02]  /*1c5f0*/  IADD3 R35, P1, R35, 0x88, RZ ;  /* 0x0000008823237810 */ /* 0x000fe40007f3e0ff */
[----:B------:R-:W-:Y:S02]  /*1c600*/  F2FP.F16.E5M2.UNPACK_B R4, R4 ;  /* 0x00000004ff04723e */ /* 0x000fe400020004ff */
[----:B------:R-:W-:Y:S01]  /*1c610*/  PRMT R6, RZ, 0x7610, R6 ;  /* 0x00007610ff067816 */ /* 0x000fe20000000006 */
[----:B------:R-:W-:Y:S01]  /*1c620*/  IMAD.X R36, RZ, RZ, R37, P1 ;  /* 0x000000ffff247224 */ /* 0x000fe200008e0625 */
[----:B------:R-:W-:Y:S01]  /*1c630*/  ISETP.GE.AND P1, PT, R34, 0x89, PT ;  /* 0x000000892200780c */ /* 0x000fe20003f26270 */
[----:B------:R-:W-:-:S02]  /*1c640*/  HADD2.F32 R4, -RZ, R4.H0_H0 ;  /* 0x20000004ff047230 */ /* 0x000fc40000004100 */
[----:B------:R-:W-:Y:S01]  /*1c650*/  IMAD R36, R36, UR6, RZ ;  /* 0x0000000624247c24 */ /* 0x000fe2000f8e02ff */
[----:B------:R-:W-:Y:S01]  /*1c660*/  ISETP.LT.OR P5, PT, R0, 0x1, !P1 ;  /* 0x000000010000780c */ /* 0x000fe20004fa1670 */
[----:B------:R-:W-:-:S04]  /*1c670*/  IMAD.WIDE.U32 R38, R35, UR6, R38 ;  /* 0x0000000623267c25 */ /* 0x000fc8000f8e0026 */
[----:B------:R-:W-:Y:S01]  /*1c680*/  FMUL R4, R4, UR21 ;  /* 0x0000001504047c20 */ /* 0x000fe20008400000 */
[----:B------:R-:W-:-:S03]  /*1c690*/  IMAD R35, R35, UR7, R36 ;  /* 0x0000000723237c24 */ /* 0x000fc6000f8e0224 */
[----:B---3--:R-:W-:Y:S01]  /*1c6a0*/  FFMA R5, R5, UR20, R4 ;  /* 0x0000001405057c23 */ /* 0x008fe20008000004 */
[----:B------:R-:W-:-:S04]  /*1c6b0*/  IADD3 R4, P3, R38, UR8, RZ ;  /* 0x0000000826047c10 */ /* 0x000fc8000ff7e0ff */
[----:B0-----:R-:W-:Y:S02]  /*1c6c0*/  F2FP.SATFINITE.E5M2.F32.PACK_AB_MERGE_C R7, RZ, R5, RZ ;  /* 0x00000005ff07723e */ /* 0x001fe400048060ff */
[----:B------:R-:W-:-:S03]  /*1c6d0*/  IADD3.X R5, R39, UR9, R35, P3, !PT ;  /* 0x0000000927057c10 */ /* 0x000fc60009ffe423 */
[----:B------:R0:W-:Y:S01]  /*1c6e0*/  @!P2 STG.E.U8 desc[UR14][R30.64+0x1], R7 ;  /* 0x000001071e00a986 */ /* 0x0001e2000c10110e */
[----:B------:R-:W-:Y:S05]  /*1c6f0*/  @P5 BRA `(.L_x_300) ;  /* 0x0000000000045947 */ /* 0x000fea0003800000 */
[----:B------:R3:W5:Y:S02]  /*1c700*/  LDG.E.U8 R6, desc[UR14][R4.64] ;  /* 0x0000000e04067981 */ /* 0x000764000c1e1100 */
.L_x_300:
[----:B------:R-:W-:Y:S05]  /*1c710*/  BSYNC B1 ;  /* 0x0000000000017941 */ /* 0x000fea0003800000 */
.L_x_299:
        /* <DEDUP_REMOVED lines=13> */
.L_x_302:
[----:B------:R-:W-:Y:S05]  /*1c7f0*/  BSYNC B1 ;  /* 0x0000000000017941 */ /* 0x000fea0003800000 */
.L_x_301:
        /* <DEDUP_REMOVED lines=13> */
.L_x_304:
[----:B------:R-:W-:Y:S05]  /*1c8d0*/  BSYNC B1 ;  /* 0x0000000000017941 */ /* 0x000fea0003800000 */
.L_x_303:
        /* <DEDUP_REMOVED lines=13> */
.L_x_306:
[----:B------:R-:W-:Y:S05]  /*1c9b0*/  BSYNC B1 ;  /* 0x0000000000017941 */ /* 0x000fea0003800000 */
.L_x_305:
        /* <DEDUP_REMOVED lines=13> */
.L_x_308:
[----:B------:R-:W-:Y:S05]  /*1ca90*/  BSYNC B1 ;  /* 0x0000000000017941 */ /* 0x000fea0003800000 */
.L_x_307:
        /* <DEDUP_REMOVED lines=13> */
.L_x_310:
[----:B------:R-:W-:Y:S05]  /*1cb70*/  BSYNC B1 ;  /* 0x0000000000017941 */ /* 0x000fea0003800000 */
.L_x_309:
        /* <DEDUP_REMOVED lines=13> */
.L_x_312:
[----:B------:R-:W-:Y:S05]  /*1cc50*/  BSYNC B1 ;  /* 0x0000000000017941 */ /* 0x000fea0003800000 */
.L_x_311:
        /* <DEDUP_REMOVED lines=13> */
.L_x_314:
[----:B------:R-:W-:Y:S05]  /*1cd30*/  BSYNC B1 ;  /* 0x0000000000017941 */ /* 0x000fea0003800000 */
.L_x_313:
        /* <DEDUP_REMOVED lines=13> */
.L_x_316:
[----:B------:R-:W-:Y:S05]  /*1ce10*/  BSYNC B1 ;  /* 0x0000000000017941 */ /* 0x000fea0003800000 */
.L_x_315:
        /* <DEDUP_REMOVED lines=13> */
.L_x_318:
[----:B------:R-:W-:Y:S05]  /*1cef0*/  BSYNC B1 ;  /* 0x0000000000017941 */ /* 0x000fea0003800000 */
.L_x_317:
        /* <DEDUP_REMOVED lines=13> */
.L_x_320:
[----:B------:R-:W-:Y:S05]  /*1cfd0*/  BSYNC B1 ;  /* 0x0000000000017941 */ /* 0x000fea0003800000 */
.L_x_319:
        /* <DEDUP_REMOVED lines=13> */
.L_x_322:
[----:B------:R-:W-:Y:S05]  /*1d0b0*/  BSYNC B1 ;  /* 0x0000000000017941 */ /* 0x000fea0003800000 */
.L_x_321:
        /* <DEDUP_REMOVED lines=13> */
.L_x_324:
[----:B------:R-:W-:Y:S05]  /*1d190*/  BSYNC B1 ;  /* 0x0000000000017941 */ /* 0x000fea0003800000 */
.L_x_323:
        /* <DEDUP_REMOVED lines=13> */
.L_x_326:
[----:B------:R-:W-:Y:S05]  /*1d270*/  BSYNC B1 ;  /* 0x0000000000017941 */ /* 0x000fea0003800000 */
.L_x_325:
        /* <DEDUP_REMOVED lines=13> */
.L_x_328:
[----:B------:R-:W-:Y:S05]  /*1d350*/  BSYNC B1 ;  /* 0x0000000000017941 */ /* 0x000fea0003800000 */
.L_x_327:
        /* <DEDUP_REMOVED lines=13> */
.L_x_330:
[----:B------:R-:W-:Y:S05]  /*1d430*/  BSYNC B1 ;  /* 0x0000000000017941 */ /* 0x000fea0003800000 */
.L_x_329:
        /* <DEDUP_REMOVED lines=13> */
.L_x_332:
[----:B------:R-:W-:Y:S05]  /*1d510*/  BSYNC B1 ;  /* 0x0000000000017941 */ /* 0x000fea0003800000 */
.L_x_331:
        /* <DEDUP_REMOVED lines=13> */
.L_x_334:
[----:B------:R-:W-:Y:S05]  /*1d5f0*/  BSYNC B1 ;  /* 0x0000000000017941 */ /* 0x000fea0003800000 */
.L_x_333:
        /* <DEDUP_REMOVED lines=13> */
.L_x_336:
[----:B------:R-:W-:Y:S05]  /*1d6d0*/  BSYNC B1 ;  /* 0x0000000000017941 */ /* 0x000fea0003800000 */
.L_x_335:
        /* <DEDUP_REMOVED lines=13> */
.L_x_338:
[----:B------:R-:W-:Y:S05]  /*1d7b0*/  BSYNC B1 ;  /* 0x0000000000017941 */ /* 0x000fea0003800000 */
.L_x_337:
        /* <DEDUP_REMOVED lines=13> */
.L_x_340:
[----:B------:R-:W-:Y:S05]  /*1d890*/  BSYNC B1 ;  /* 0x0000000000017941 */ /* 0x000fea0003800000 */
.L_x_339:
        /* <DEDUP_REMOVED lines=13> */
.L_x_342:
[----:B------:R-:W-:Y:S05]  /*1d970*/  BSYNC B1 ;  /* 0x0000000000017941 */ /* 0x000fea0003800000 */
.L_x_341:
        /* <DEDUP_REMOVED lines=13> */
.L_x_344:
[----:B------:R-:W-:Y:S05]  /*1da50*/  BSYNC B1 ;  /* 0x0000000000017941 */ /* 0x000fea0003800000 */
.L_x_343:
        /* <DEDUP_REMOVED lines=13> */
.L_x_346:
[----:B------:R-:W-:Y:S05]  /*1db30*/  BSYNC B1 ;  /* 0x0000000000017941 */ /* 0x000fea0003800000 */
.L_x_345:
        /* <DEDUP_REMOVED lines=13> */
.L_x_348:
[----:B------:R-:W-:Y:S05]  /*1dc10*/  BSYNC B1 ;  /* 0x0000000000017941 */ /* 0x000fea0003800000 */
.L_x_347:
        /* <DEDUP_REMOVED lines=13> */
.L_x_350:
[----:B------:R-:W-:Y:S05]  /*1dcf0*/  BSYNC B1 ;  /* 0x0000000000017941 */ /* 0x000fea0003800000 */
.L_x_349:
        /* <DEDUP_REMOVED lines=13> */
.L_x_352:
[----:B------:R-:W-:Y:S05]  /*1ddd0*/  BSYNC B1 ;  /* 0x0000000000017941 */ /* 0x000fea0003800000 */
.L_x_351:
        /* <DEDUP_REMOVED lines=13> */
.L_x_354:
[----:B------:R-:W-:Y:S05]  /*1deb0*/  BSYNC B1 ;  /* 0x0000000000017941 */ /* 0x000fea0003800000 */
.L_x_353:
        /* <DEDUP_REMOVED lines=13> */
.L_x_356:
[----:B------:R-:W-:Y:S05]  /*1df90*/  BSYNC B1 ;  /* 0x0000000000017941 */ /* 0x000fea0003800000 */
.L_x_355:
        /* <DEDUP_REMOVED lines=13> */
.L_x_358:
[----:B------:R-:W-:Y:S05]  /*1e070*/  BSYNC B1 ;  /* 0x0000000000017941 */ /* 0x000fea0003800000 */
.L_x_357:
        /* <DEDUP_REMOVED lines=13> */
.L_x_360:
[----:B------:R-:W-:Y:S05]  /*1e150*/  BSYNC B1 ;  /* 0x0000000000017941 */ /* 0x000fea0003800000 */
.L_x_359:
        /* <DEDUP_REMOVED lines=13> */
.L_x_362:
[----:B------:R-:W-:Y:S05]  /*1e230*/  BSYNC B1 ;  /* 0x0000000000017941 */ /* 0x000fea0003800000 */
.L_x_361:
        /* <DEDUP_REMOVED lines=13> */
.L_x_364:
[----:B------:R-:W-:Y:S05]  /*1e310*/  BSYNC B1 ;  /* 0x0000000000017941 */ /* 0x000fea0003800000 */
.L_x_363:
        /* <DEDUP_REMOVED lines=13> */
.L_x_366:
[----:B------:R-:W-:Y:S05]  /*1e3f0*/  BSYNC B1 ;  /* 0x0000000000017941 */ /* 0x000fea0003800000 */
.L_x_365:
        /* <DEDUP_REMOVED lines=13> */
.L_x_368:
[----:B------:R-:W-:Y:S05]  /*1e4d0*/  BSYNC B1 ;  /* 0x0000000000017941 */ /* 0x000fea0003800000 */
.L_x_367:
        /* <DEDUP_REMOVED lines=13> */
.L_x_370:
[----:B------:R-:W-:Y:S05]  /*1e5b0*/  BSYNC B1 ;  /* 0x0000000000017941 */ /* 0x000fea0003800000 */
.L_x_369:
        /* <DEDUP_REMOVED lines=13> */
.L_x_372:
[----:B------:R-:W-:Y:S05]  /*1e690*/  BSYNC B1 ;  /* 0x0000000000017941 */ /* 0x000fea0003800000 */
.L_x_371:
        /* <DEDUP_REMOVED lines=13> */
.L_x_374:
[----:B------:R-:W-:Y:S05]  /*1e770*/  BSYNC B1 ;  /* 0x0000000000017941 */ /* 0x000fea0003800000 */
.L_x_373:
        /* <DEDUP_REMOVED lines=13> */
.L_x_376:
[----:B------:R-:W-:Y:S05]  /*1e850*/  BSYNC B1 ;  /* 0x0000000000017941 */ /* 0x000fea0003800000 */
.L_x_375:
        /* <DEDUP_REMOVED lines=13> */
.L_x_378:
[----:B------:R-:W-:Y:S05]  /*1e930*/  BSYNC B1 ;  /* 0x0000000000017941 */ /* 0x000fea0003800000 */
.L_x_377:
        /* <DEDUP_REMOVED lines=13> */
.L_x_380:
[----:B------:R-:W-:Y:S05]  /*1ea10*/  BSYNC B1 ;  /* 0x0000000000017941 */ /* 0x000fea0003800000 */
.L_x_379:
        /* <DEDUP_REMOVED lines=13> */
.L_x_382:
[----:B------:R-:W-:Y:S05]  /*1eaf0*/  BSYNC B1 ;  /* 0x0000000000017941 */ /* 0x000fea0003800000 */
.L_x_381:
        /* <DEDUP_REMOVED lines=13> */
.L_x_384:
[----:B------:R-:W-:Y:S05]  /*1ebd0*/  BSYNC B1 ;  /* 0x0000000000017941 */ /* 0x000fea0003800000 */
.L_x_383:
        /* <DEDUP_REMOVED lines=13> */
.L_x_386:
[----:B------:R-:W-:Y:S05]  /*1ecb0*/  BSYNC B1 ;  /* 0x0000000000017941 */ /* 0x000fea0003800000 */
.L_x_385:
        /* <DEDUP_REMOVED lines=13> */
.L_x_388:
[----:B------:R-:W-:Y:S05]  /*1ed90*/  BSYNC B1 ;  /* 0x0000000000017941 */ /* 0x000fea0003800000 */
.L_x_387:
        /* <DEDUP_REMOVED lines=13> */
.L_x_390:
[----:B------:R-:W-:Y:S05]  /*1ee70*/  BSYNC B1 ;  /* 0x0000000000017941 */ /* 0x000fea0003800000 */
.L_x_389:
        /* <DEDUP_REMOVED lines=13> */
.L_x_392:
[----:B------:R-:W-:Y:S05]  /*1ef50*/  BSYNC B1 ;  /* 0x0000000000017941 */ /* 0x000fea0003800000 */
.L_x_391:
        /* <DEDUP_REMOVED lines=13> */
.L_x_394:
[----:B------:R-:W-:Y:S05]  /*1f030*/  BSYNC B1 ;  /* 0x0000000000017941 */ /* 0x000fea0003800000 */
.L_x_393:
        /* <DEDUP_REMOVED lines=13> */
.L_x_396:
[----:B------:R-:W-:Y:S05]  /*1f110*/  BSYNC B1 ;  /* 0x0000000000017941 */ /* 0x000fea0003800000 */
.L_x_395:
        /* <DEDUP_REMOVED lines=13> */
.L_x_398:
[----:B------:R-:W-:Y:S05]  /*1f1f0*/  BSYNC B1 ;  /* 0x0000000000017941 */ /* 0x000fea0003800000 */
.L_x_397:
        /* <DEDUP_REMOVED lines=13> */
.L_x_400:
[----:B------:R-:W-:Y:S05]  /*1f2d0*/  BSYNC B1 ;  /* 0x0000000000017941 */ /* 0x000fea0003800000 */
.L_x_399:
        /* <DEDUP_REMOVED lines=13> */
.L_x_402:
[----:B------:R-:W-:Y:S05]  /*1f3b0*/  BSYNC B1 ;  /* 0x0000000000017941 */ /* 0x000fea0003800000 */
.L_x_401:
        /* <DEDUP_REMOVED lines=13> */
.L_x_404:
[----:B------:R-:W-:Y:S05]  /*1f490*/  BSYNC B1 ;  /* 0x0000000000017941 */ /* 0x000fea0003800000 */
.L_x_403:
        /* <DEDUP_REMOVED lines=13> */
.L_x_406:
[----:B------:R-:W-:Y:S05]  /*1f570*/  BSYNC B1 ;  /* 0x0000000000017941 */ /* 0x000fea0003800000 */
.L_x_405:
        /* <DEDUP_REMOVED lines=13> */
.L_x_408:
[----:B------:R-:W-:Y:S05]  /*1f650*/  BSYNC B1 ;  /* 0x0000000000017941 */ /* 0x000fea0003800000 */
.L_x_407:
        /* <DEDUP_REMOVED lines=13> */
.L_x_410:
[----:B------:R-:W-:Y:S05]  /*1f730*/  BSYNC B1 ;  /* 0x0000000000017941 */ /* 0x000fea0003800000 */
.L_x_409:
        /* <DEDUP_REMOVED lines=13> */
.L_x_412:
[----:B------:R-:W-:Y:S05]  /*1f810*/  BSYNC B1 ;  /* 0x0000000000017941 */ /* 0x000fea0003800000 */
.L_x_411:
        /* <DEDUP_REMOVED lines=13> */
.L_x_414:
[----:B------:R-:W-:Y:S05]  /*1f8f0*/  BSYNC B1 ;  /* 0x0000000000017941 */ /* 0x000fea0003800000 */
.L_x_413:
        /* <DEDUP_REMOVED lines=13> */
.L_x_416:
[----:B------:R-:W-:Y:S05]  /*1f9d0*/  BSYNC B1 ;  /* 0x0000000000017941 */ /* 0x000fea0003800000 */
.L_x_415:
        /* <DEDUP_REMOVED lines=13> */
.L_x_418:
[----:B------:R-:W-:Y:S05]  /*1fab0*/  BSYNC B1 ;  /* 0x0000000000017941 */ /* 0x000fea0003800000 */
.L_x_417:
        /* <DEDUP_REMOVED lines=13> */
.L_x_420:
[----:B------:R-:W-:Y:S05]  /*1fb90*/  BSYNC B1 ;  /* 0x0000000000017941 */ /* 0x000fea0003800000 */
.L_x_419:
        /* <DEDUP_REMOVED lines=13> */
.L_x_422:
[----:B------:R-:W-:Y:S05]  /*1fc70*/  BSYNC B1 ;  /* 0x0000000000017941 */ /* 0x000fea0003800000 */
.L_x_421:
        /* <DEDUP_REMOVED lines=13> */
.L_x_424:
[----:B------:R-:W-:Y:S05]  /*1fd50*/  BSYNC B1 ;  /* 0x0000000000017941 */ /* 0x000fea0003800000 */
.L_x_423:
        /* <DEDUP_REMOVED lines=13> */
.L_x_426:
[----:B------:R-:W-:Y:S05]  /*1fe30*/  BSYNC B1 ;  /* 0x0000000000017941 */ /* 0x000fea0003800000 */
.L_x_425:
        /* <DEDUP_REMOVED lines=13> */
.L_x_428:
[----:B------:R-:W-:Y:S05]  /*1ff10*/  BSYNC B1 ;  /* 0x0000000000017941 */ /* 0x000fea0003800000 */
.L_x_427:
        /* <DEDUP_REMOVED lines=13> */
.L_x_430:
[----:B------:R-:W-:Y:S05]  /*1fff0*/  BSYNC B1 ;  /* 0x0000000000017941 */ /* 0x000fea0003800000 */
.L_x_429:
        /* <DEDUP_REMOVED lines=13> */
.L_x_432:
[----:B------:R-:W-:Y:S05]  /*200d0*/  BSYNC B1 ;  /* 0x0000000000017941 */ /* 0x000fea0003800000 */
.L_x_431:
        /* <DEDUP_REMOVED lines=13> */
.L_x_434:
[----:B------:R-:W-:Y:S05]  /*201b0*/  BSYNC B1 ;  /* 0x0000000000017941 */ /* 0x000fea0003800000 */
.L_x_433:
        /* <DEDUP_REMOVED lines=13> */
.L_x_436:
[----:B------:R-:W-:Y:S05]  /*20290*/  BSYNC B1 ;  /* 0x0000000000017941 */ /* 0x000fea0003800000 */
.L_x_435:
        /* <DEDUP_REMOVED lines=13> */
.L_x_438:
[----:B------:R-:W-:Y:S05]  /*20370*/  BSYNC B1 ;  /* 0x0000000000017941 */ /* 0x000fea0003800000 */
.L_x_437:
        /* <DEDUP_REMOVED lines=13> */
.L_x_440:
[----:B------:R-:W-:Y:S05]  /*20450*/  BSYNC B1 ;  /* 0x0000000000017941 */ /* 0x000fea0003800000 */
.L_x_439:
        /* <DEDUP_REMOVED lines=13> */
.L_x_442:
[----:B------:R-:W-:Y:S05]  /*20530*/  BSYNC B1 ;  /* 0x0000000000017941 */ /* 0x000fea0003800000 */
.L_x_441:
        /* <DEDUP_REMOVED lines=13> */
.L_x_444:
[----:B------:R-:W-:Y:S05]  /*20610*/  BSYNC B1 ;  /* 0x0000000000017941 */ /* 0x000fea0003800000 */
.L_x_443:
        /* <DEDUP_REMOVED lines=13> */
.L_x_446:
[----:B------:R-:W-:Y:S05]  /*206f0*/  BSYNC B1 ;  /* 0x0000000000017941 */ /* 0x000fea0003800000 */
.L_x_445:
        /* <DEDUP_REMOVED lines=13> */
.L_x_448:
[----:B------:R-:W-:Y:S05]  /*207d0*/  BSYNC B1 ;  /* 0x0000000000017941 */ /* 0x000fea0003800000 */
.L_x_447:
        /* <DEDUP_REMOVED lines=13> */
.L_x_450:
[----:B------:R-:W-:Y:S05]  /*208b0*/  BSYNC B1 ;  /* 0x0000000000017941 */ /* 0x000fea0003800000 */
.L_x_449:
        /* <DEDUP_REMOVED lines=13> */
.L_x_452:
[----:B------:R-:W-:Y:S05]  /*20990*/  BSYNC B1 ;  /* 0x0000000000017941 */ /* 0x000fea0003800000 */
.L_x_451:
        /* <DEDUP_REMOVED lines=13> */
.L_x_454:
[----:B------:R-:W-:Y:S05]  /*20a70*/  BSYNC B1 ;  /* 0x0000000000017941 */ /* 0x000fea0003800000 */
.L_x_453:
        /* <DEDUP_REMOVED lines=13> */
.L_x_456:
[----:B------:R-:W-:Y:S05]  /*20b50*/  BSYNC B1 ;  /* 0x0000000000017941 */ /* 0x000fea0003800000 */
.L_x_455:
        /* <DEDUP_REMOVED lines=13> */
.L_x_458:
[----:B------:R-:W-:Y:S05]  /*20c30*/  BSYNC B1 ;  /* 0x0000000000017941 */ /* 0x000fea0003800000 */
.L_x_457:
        /* <DEDUP_REMOVED lines=13> */
.L_x_460:
[----:B------:R-:W-:Y:S05]  /*20d10*/  BSYNC B1 ;  /* 0x0000000000017941 */ /* 0x000fea0003800000 */
.L_x_459:
        /* <DEDUP_REMOVED lines=13> */
.L_x_462:
[----:B------:R-:W-:Y:S05]  /*20df0*/  BSYNC B1 ;  /* 0x0000000000017941 */ /* 0x000fea0003800000 */
.L_x_461:
        /* <DEDUP_REMOVED lines=13> */
.L_x_464:
[----:B------:R-:W-:Y:S05]  /*20ed0*/  BSYNC B1 ;  /* 0x0000000000017941 */ /* 0x000fea0003800000 */
.L_x_463:
        /* <DEDUP_REMOVED lines=13> */
.L_x_466:
[----:B------:R-:W-:Y:S05]  /*20fb0*/  BSYNC B1 ;  /* 0x0000000000017941 */ /* 0x000fea0003800000 */
.L_x_465:
        /* <DEDUP_REMOVED lines=13> */
.L_x_468:
[----:B------:R-:W-:Y:S05]  /*21090*/  BSYNC B1 ;  /* 0x0000000000017941 */ /* 0x000fea0003800000 */
.L_x_467:
        /* <DEDUP_REMOVED lines=13> */
.L_x_470:
[----:B------:R-:W-:Y:S05]  /*21170*/  BSYNC B1 ;  /* 0x0000000000017941 */ /* 0x000fea0003800000 */
.L_x_469:
        /* <DEDUP_REMOVED lines=13> */
.L_x_472:
[----:B------:R-:W-:Y:S05]  /*21250*/  BSYNC B1 ;  /* 0x0000000000017941 */ /* 0x000fea0003800000 */
.L_x_471:
        /* <DEDUP_REMOVED lines=13> */
.L_x_474:
[----:B------:R-:W-:Y:S05]  /*21330*/  BSYNC B1 ;  /* 0x0000000000017941 */ /* 0x000fea0003800000 */
.L_x_473:
        /* <DEDUP_REMOVED lines=13> */
.L_x_476:
[----:B------:R-:W-:Y:S05]  /*21410*/  BSYNC B1 ;  /* 0x0000000000017941 */ /* 0x000fea0003800000 */
.L_x_475:
        /* <DEDUP_REMOVED lines=13> */
.L_x_478:
[----:B------:R-:W-:Y:S05]  /*214f0*/  BSYNC B1 ;  /* 0x0000000000017941 */ /* 0x000fea0003800000 */
.L_x_477:
        /* <DEDUP_REMOVED lines=13> */
.L_x_480:
[----:B------:R-:W-:Y:S05]  /*215d0*/  BSYNC B1 ;  /* 0x0000000000017941 */ /* 0x000fea0003800000 */
.L_x_479:
        /* <DEDUP_REMOVED lines=13> */
.L_x_482:
[----:B------:R-:W-:Y:S05]  /*216b0*/  BSYNC B1 ;  /* 0x0000000000017941 */ /* 0x000fea0003800000 */
.L_x_481:
        /* <DEDUP_REMOVED lines=13> */
.L_x_484:
[----:B------:R-:W-:Y:S05]  /*21790*/  BSYNC B1 ;  /* 0x0000000000017941 */ /* 0x000fea0003800000 */
.L_x_483:
        /* <DEDUP_REMOVED lines=13> */
.L_x_486:
[----:B------:R-:W-:Y:S05]  /*21870*/  BSYNC B1 ;  /* 0x0000000000017941 */ /* 0x000fea0003800000 */
.L_x_485:
        /* <DEDUP_REMOVED lines=13> */
.L_x_488:
[----:B------:R-:W-:Y:S05]  /*21950*/  BSYNC B1 ;  /* 0x0000000000017941 */ /* 0x000fea0003800000 */
.L_x_487:
        /* <DEDUP_REMOVED lines=13> */
.L_x_490:
[----:B------:R-:W-:Y:S05]  /*21a30*/  BSYNC B1 ;  /* 0x0000000000017941 */ /* 0x000fea0003800000 */
.L_x_489:
        /* <DEDUP_REMOVED lines=13> */
.L_x_492:
[----:B------:R-:W-:Y:S05]  /*21b10*/  BSYNC B1 ;  /* 0x0000000000017941 */ /* 0x000fea0003800000 */
.L_x_491:
        /* <DEDUP_REMOVED lines=13> */
.L_x_494:
[----:B------:R-:W-:Y:S05]  /*21bf0*/  BSYNC B1 ;  /* 0x0000000000017941 */ /* 0x000fea0003800000 */
.L_x_493:
        /* <DEDUP_REMOVED lines=13> */
.L_x_496:
[----:B------:R-:W-:Y:S05]  /*21cd0*/  BSYNC B1 ;  /* 0x0000000000017941 */ /* 0x000fea0003800000 */
.L_x_495:
        /* <DEDUP_REMOVED lines=13> */
.L_x_498:
[----:B------:R-:W-:Y:S05]  /*21db0*/  BSYNC B1 ;  /* 0x0000000000017941 */ /* 0x000fea0003800000 */
.L_x_497:
        /* <DEDUP_REMOVED lines=13> */
.L_x_500:
[----:B------:R-:W-:Y:S05]  /*21e90*/  BSYNC B1 ;  /* 0x0000000000017941 */ /* 0x000fea0003800000 */
.L_x_499:
        /* <DEDUP_REMOVED lines=13> */
.L_x_502:
[----:B------:R-:W-:Y:S05]  /*21f70*/  BSYNC B1 ;  /* 0x0000000000017941 */ /* 0x000fea0003800000 */
.L_x_501:
        /* <DEDUP_REMOVED lines=13> */
.L_x_504:
[----:B------:R-:W-:Y:S05]  /*22050*/  BSYNC B1 ;  /* 0x0000000000017941 */ /* 0x000fea0003800000 */
.L_x_503:
        /* <DEDUP_REMOVED lines=13> */
.L_x_506:
[----:B------:R-:W-:Y:S05]  /*22130*/  BSYNC B1 ;  /* 0x0000000000017941 */ /* 0x000fea0003800000 */
.L_x_505:
        /* <DEDUP_REMOVED lines=13> */
.L_x_508:
[----:B------:R-:W-:Y:S05]  /*22210*/  BSYNC B1 ;  /* 0x0000000000017941 */ /* 0x000fea0003800000 */
.L_x_507:
        /* <DEDUP_REMOVED lines=13> */
.L_x_510:
[----:B------:R-:W-:Y:S05]  /*222f0*/  BSYNC B1 ;  /* 0x0000000000017941 */ /* 0x000fea0003800000 */
.L_x_509:
        /* <DEDUP_REMOVED lines=13> */
.L_x_512:
[----:B------:R-:W-:Y:S05]  /*223d0*/  BSYNC B1 ;  /* 0x0000000000017941 */ /* 0x000fea0003800000 */
.L_x_511:
        /* <DEDUP_REMOVED lines=13> */
.L_x_514:
[----:B------:R-:W-:Y:S05]  /*224b0*/  BSYNC B1 ;  /* 0x0000000000017941 */ /* 0x000fea0003800000 */
.L_x_513:
        /* <DEDUP_REMOVED lines=13> */
.L_x_516:
[----:B------:R-:W-:Y:S05]  /*22590*/  BSYNC B1 ;  /* 0x0000000000017941 */ /* 0x000fea0003800000 */
.L_x_515:
        /* <DEDUP_REMOVED lines=13> */
.L_x_518:
[----:B------:R-:W-:Y:S05]  /*22670*/  BSYNC B1 ;  /* 0x0000000000017941 */ /* 0x000fea0003800000 */
.L_x_517:
        /* <DEDUP_REMOVED lines=13> */
.L_x_520:
[----:B------:R-:W-:Y:S05]  /*22750*/  BSYNC B1 ;  /* 0x0000000000017941 */ /* 0x000fea0003800000 */
.L_x_519:
        /* <DEDUP_REMOVED lines=13> */
.L_x_522:
[----:B------:R-:W-:Y:S05]  /*22830*/  BSYNC B1 ;  /* 0x0000000000017941 */ /* 0x000fea0003800000 */
.L_x_521:
        /* <DEDUP_REMOVED lines=13> */
.L_x_524:
[----:B------:R-:W-:Y:S05]  /*22910*/  BSYNC B1 ;  /* 0x0000000000017941 */ /* 0x000fea0003800000 */
.L_x_523:
        /* <DEDUP_REMOVED lines=13> */
.L_x_526:
[----:B------:R-:W-:Y:S05]  /*229f0*/  BSYNC B1 ;  /* 0x0000000000017941 */ /* 0x000fea0003800000 */
.L_x_525:
        /* <DEDUP_REMOVED lines=13> */
.L_x_528:
[----:B------:R-:W-:Y:S05]  /*22ad0*/  BSYNC B1 ;  /* 0x0000000000017941 */ /* 0x000fea0003800000 */
.L_x_527:
        /* <DEDUP_REMOVED lines=13> */
.L_x_530:
[----:B------:R-:W-:Y:S05]  /*22bb0*/  BSYNC B1 ;  /* 0x0000000000017941 */ /* 0x000fea0003800000 */
.L_x_529:
        /* <DEDUP_REMOVED lines=13> */
.L_x_532:
[----:B------:R-:W-:Y:S05]  /*22c90*/  BSYNC B1 ;  /* 0x0000000000017941 */ /* 0x000fea0003800000 */
.L_x_531:
        /* <DEDUP_REMOVED lines=13> */
.L_x_534:
[----:B------:R-:W-:Y:S05]  /*22d70*/  BSYNC B1 ;  /* 0x0000000000017941 */ /* 0x000fea0003800000 */
.L_x_533:
        /* <DEDUP_REMOVED lines=13> */
.L_x_536:
[----:B------:R-:W-:Y:S05]  /*22e50*/  BSYNC B1 ;  /* 0x0000000000017941 */ /* 0x000fea0003800000 */
.L_x_535:
        /* <DEDUP_REMOVED lines=13> */
.L_x_538:
[----:B------:R-:W-:Y:S05]  /*22f30*/  BSYNC B1 ;  /* 0x0000000000017941 */ /* 0x000fea0003800000 */
.L_x_537:
        /* <DEDUP_REMOVED lines=13> */
.L_x_540:
[----:B------:R-:W-:Y:S05]  /*23010*/  BSYNC B1 ;  /* 0x0000000000017941 */ /* 0x000fea0003800000 */
.L_x_539:
        /* <DEDUP_REMOVED lines=13> */
.L_x_542:
[----:B------:R-:W-:Y:S05]  /*230f0*/  BSYNC B1 ;  /* 0x0000000000017941 */ /* 0x000fea0003800000 */
.L_x_541:
        /* <DEDUP_REMOVED lines=13> */
.L_x_544:
[----:B------:R-:W-:Y:S05]  /*231d0*/  BSYNC B1 ;  /* 0x0000000000017941 */ /* 0x000fea0003800000 */
.L_x_543:
        /* <DEDUP_REMOVED lines=13> */
.L_x_546:
[----:B------:R-:W-:Y:S05]  /*232b0*/  BSYNC B1 ;  /* 0x0000000000017941 */ /* 0x000fea0003800000 */
.L_x_545:
[----:B--234-:R-:W2:Y:S01]  /*232c0*/  LDL.LU R3, [R1+0x444] ;  /* 0x0004440001037983 */ /* 0x01cea20000300800 */
[----:B-----5:R-:W-:Y:S01]  /*232d0*/  LOP3.LUT R6, R6, 0xff, RZ, 0xc0, !PT ;  /* 0x000000ff06067812 */ /* 0x020fe200078ec0ff */
[----:B------:R-:W-:Y:S01]  /*232e0*/  BSSY B1, `(.L_x_547) ;  /* 0x000000b000017945 */ /* 0x000fe20003800000 */
[----:B------:R-:W-:Y:S02]  /*232f0*/  ISETP.LT.OR P2, PT, R0, 0xf9, !P1 ;  /* 0x000000f90000780c */ /* 0x000fe40004f41670 */
[----:B------:R-:W-:Y:S02]  /*23300*/  F2FP.F16.E5M2.UNPACK_B R6, R6 ;  /* 0x00000006ff06723e */ /* 0x000fe400020004ff */
[----:B------:R-:W-:-:S03]  /*23310*/  PRMT R2, RZ, 0x7610, R2 ;  /* 0x00007610ff027816 */ /* 0x000fc60000000002 */
[----:B------:R-:W-:-:S05]  /*23320*/  HADD2.F32 R6, -RZ, R6.H0_H0 ;  /* 0x20000006ff067230 */ /* 0x000fca0000004100 */
[----:B------:R-:W-:-:S04]  /*23330*/  FMUL R6, R6, UR21 ;  /* 0x0000001506067c20 */ /* 0x000fc80008400000 */
[----:B--2---:R-:W-:-:S05]  /*23340*/  FFMA R6, R3, UR20, R6 ;  /* 0x0000001403067c23 */ /* 0x004fca0008000006 */
[----:B------:R-:W-:-:S05]  /*23350*/  F2FP.SATFINITE.E5M2.F32.PACK_AB_MERGE_C R3, RZ, R6, RZ ;  /* 0x00000006ff03723e */ /* 0x000fca00048060ff */
[----:B------:R2:W-:Y:S01]  /*23360*/  @!P0 STG.E.U8 desc[UR14][R30.64+0xf9], R3 ;  /* 0x0000f9031e008986 */ /* 0x0005e2000c10110e */
[----:B------:R-:W-:Y:S05]  /*23370*/  @P2 BRA `(.L_x_548) ;  /* 0x0000000000042947 */ /* 0x000fea0003800000 */
[----:B------:R3:W5:Y:S02]  /*23380*/  LDG.E.U8 R2, desc[UR14][R4.64+0xf8] ;  /* 0x0000f80e04027981 */ /* 0x000764000c1e1100 */
.L_x_548:
[----:B------:R-:W-:Y:S05]  /*23390*/  BSYNC B1 ;  /* 0x0000000000017941 */ /* 0x000fea0003800000 */
.L_x_547:
[----:B--2---:R-:W2:Y:S01]  /*233a0*/  LDL.LU R3, [R1+0x448] ;  /* 0x0004480001037983 */ /* 0x004ea20000300800 */
        /* <DEDUP_REMOVED lines=12> */
.L_x_550:
[----:B------:R-:W-:Y:S05]  /*23470*/  BSYNC B1 ;  /* 0x0000000000017941 */ /* 0x000fea0003800000 */
.L_x_549:
[----:B------:R-:W-:Y:S05]  /*23480*/  @P1 BRA `(.L_x_551) ;  /* 0x0000004800841947 */ /* 0x000fea0003800000 */
[----:B------:R-:W2:Y:S01]  /*23490*/  LDL.LU R2, [R1+0x44c] ;  /* 0x00044c0001027983 */ /* 0x000ea20000300800 */
[----:B-----5:R-:W-:-:S04]  /*234a0*/  LOP3.LUT R0, R0, 0xff, RZ, 0xc0, !PT ;  /* 0x000000ff00007812 */ /* 0x020fc800078ec0ff */
[----:B------:R-:W-:-:S05]  /*234b0*/  F2FP.F16.E5M2.UNPACK_B R0, R0 ;  /* 0x00000000ff00723e */ /* 0x000fca00020004ff */
[----:B------:R-:W-:-:S05]  /*234c0*/  HADD2.F32 R0, -RZ, R0.H0_H0 ;  /* 0x20000000ff007230 */ /* 0x000fca0000004100 */
[----:B------:R-:W-:-:S04]  /*234d0*/  FMUL R0, R0, UR21 ;  /* 0x0000001500007c20 */ /* 0x000fc80008400000 */
[----:B--2---:R-:W-:-:S05]  /*234e0*/  FFMA R0, R2, UR20, R0 ;  /* 0x0000001402007c23 */ /* 0x004fca0008000000 */
[----:B------:R-:W-:-:S05]  /*234f0*/  F2FP.SATFINITE.E5M2.F32.PACK_AB_MERGE_C R3, RZ, R0, RZ ;  /* 0x00000000ff03723e */ /* 0x000fca00048060ff */
[----:B------:R2:W-:Y:S01]  /*23500*/  STG.E.U8 desc[UR14][R28.64+0xf9], R3 ;  /* 0x0000f9031c007986 */ /* 0x0005e2000c10110e */
[----:B------:R-:W-:Y:S05]  /*23510*/  BRA `(.L_x_551) ;  /* 0x0000004800607947 */ /* 0x000fea0003800000 */
.L_x_38:
[----:B------:R-:W-:Y:S01]  /*23520*/  ISETP.GE.AND P3, PT, R34, 0x1, PT ;  /* 0x000000012200780c */ /* 0x000fe20003f66270 */
[----:B-----5:R-:W-:Y:S01]  /*23530*/  FMUL R2, R2, UR20 ;  /* 0x0000001402027c20 */ /* 0x020fe20008400000 */
[----:B------:R-:W2:Y:S02]  /*23540*/  LDL.LU R40, [R1+0x200] ;  /* 0x0002000001287983 */ /* 0x000ea40000300800 */
[----:B------:R-:W-:Y:S02]  /*23550*/  ISETP.LT.OR P0, PT, R0, 0x1, !P3 ;  /* 0x000000010000780c */ /* 0x000fe40005f01670 */
[----:B------:R-:W-:Y:S01]  /*23560*/  F2FP.SATFINITE.E5M2.F32.PACK_AB_MERGE_C R2, RZ, R2, RZ ;  /* 0x00000002ff02723e */ /* 0x000fe200048060ff */
[----:B------:R-:W-:Y:S01]  /*23570*/  FMUL R3, R3, UR20 ;  /* 0x0000001403037c20 */ /* 0x000fe20008400000 */
[----:B------:R-:W-:Y:S01]  /*23580*/  ISETP.GE.AND P2, PT, R34, 0x9, PT ;  /* 0x000000092200780c */ /* 0x000fe20003f46270 */
[----:B------:R-:W-:Y:S01]  /*23590*/  FMUL R4, R4, UR20 ;  /* 0x0000001404047c20 */ /* 0x000fe20008400000 */
[----:B------:R-:W-:Y:S01]  /*235a0*/  FMUL R5, R5, UR20 ;  /* 0x0000001405057c20 */ /* 0x000fe20008400000 */
[----:B------:R-:W-:Y:S01]  /*235b0*/  ISETP.LT.OR P1, PT, R0, 0x9, !P3 ;  /* 0x000000090000780c */ /* 0x000fe20005f21670 */
[----:B------:R-:W-:Y:S01]  /*235c0*/  FMUL R6, R6, UR20 ;  /* 0x0000001406067c20 */ /* 0x000fe20008400000 */
[----:B------:R-:W-:Y:S01]  /*235d0*/  ISETP.LT.OR P5, PT, R0, 0xa, !P3 ;  /* 0x0000000a0000780c */ /* 0x000fe20005fa1670 */
[----:B------:R-:W-:Y:S01]  /*235e0*/  FMUL R7, R7, UR20 ;  /* 0x0000001407077c20 */ /* 0x000fe20008400000 */
[----:B------:R-:W-:Y:S01]  /*235f0*/  FMUL R8, R8, UR20 ;  /* 0x0000001408087c20 */ /* 0x000fe20008400000 */
[----:B------:R-:W-:Y:S01]  /*23600*/  FMUL R9, R9, UR20 ;  /* 0x0000001409097c20 */ /* 0x000fe20008400000 */
[----:B------:R-:W-:Y:S01]  /*23610*/  @!P0 STG.E.U8 desc[UR14][R24.64], R2 ;  /* 0x0000000218008986 */ /* 0x000fe2000c10110e */
[----:B------:R-:W-:-:S02]  /*23620*/  ISETP.LT.OR P0, PT, R0, 0x2, !P3 ;  /* 0x000000020000780c */ /* 0x000fc40005f01670 */
[----:B------:R-:W-:Y:S01]  /*23630*/  F2FP.SATFINITE.E5M2.F32.PACK_AB_MERGE_C R3, RZ, R3, RZ ;  /* 0x00000003ff03723e */ /* 0x000fe200048060ff */
[----:B------:R-:W-:Y:S01]  /*23640*/  FMUL R10, R10, UR20 ;  /* 0x000000140a0a7c20 */ /* 0x000fe20008400000 */
[----:B------:R-:W-:Y:S01]  /*23650*/  F2FP.SATFINITE.E5M2.F32.PACK_AB_MERGE_C R4, RZ, R4, RZ ;  /* 0x00000004ff04723e */ /* 0x000fe200048060ff */
[----:B------:R-:W-:Y:S01]  /*23660*/  FMUL R11, R11, UR20 ;  /* 0x000000140b0b7c20 */ /* 0x000fe20008400000 */
[----:B------:R-:W-:Y:S01]  /*23670*/  FMUL R12, R12, UR20 ;  /* 0x000000140c0c7c20 */ /* 0x000fe20008400000 */
[----:B------:R-:W-:Y:S01]  /*23680*/  FMUL R13, R13, UR20 ;  /* 0x000000140d0d7c20 */ /* 0x000fe20008400000 */
[----:B------:R-:W-:Y:S01]  /*23690*/  FMUL R14, R14, UR20 ;  /* 0x000000140e0e7c20 */ /* 0x000fe20008400000 */
[----:B------:R-:W-:Y:S01]  /*236a0*/  FMUL R15, R15, UR20 ;  /* 0x000000140f0f7c20 */ /* 0x000fe20008400000 */
[----:B------:R-:W-:Y:S01]  /*236b0*/  FMUL R16, R16, UR20 ;  /* 0x0000001410107c20 */ /* 0x000fe20008400000 */
[----:B------:R-:W-:Y:S01]  /*236c0*/  FMUL R17, R17, UR20 ;  /* 0x0000001411117c20 */ /* 0x000fe20008400000 */
[----:B------:R-:W-:Y:S01]  /*236d0*/  FMUL R18, R18, UR20 ;  /* 0x0000001412127c20 */ /* 0x000fe20008400000 */
[----:B------:R0:W-:Y:S01]  /*236e0*/  @!P0 STG.E.U8 desc[UR14][R24.64+0x1], R3 ;  /* 0x0000010318008986 */ /* 0x0001e2000c10110e */
[----:B------:R-:W-:-:S02]  /*236f0*/  ISETP.LT.OR P0, PT, R0, 0x1, !P2 ;  /* 0x000000010000780c */ /* 0x000fc40005701670 */
[----:B------:R-:W-:Y:S01]  /*23700*/  F2FP.SATFINITE.E5M2.F32.PACK_AB_MERGE_C R5, RZ, R5, RZ ;  /* 0x00000005ff05723e */ /* 0x000fe200048060ff */
[----:B------:R-:W-:Y:S01]  /*23710*/  FMUL R19, R19, UR20 ;  /* 0x0000001413137c20 */ /* 0x000fe20008400000 */
[----:B------:R-:W-:Y:S01]  /*23720*/  FMUL R20, R20, UR20 ;  /* 0x0000001414147c20 */ /* 0x000fe20008400000 */
[----:B------:R-:W-:Y:S01]  /*23730*/  FMUL R21, R21, UR20 ;  /* 0x0000001415157c20 */ /* 0x000fe20008400000 */
[----:B------:R-:W3:Y:S07]  /*23740*/  LDL.LU R39, [R1+0x204] ;  /* 0x0002040001277983 */ /* 0x000eee0000300800 */
[----:B------:R-:W-:Y:S01]  /*23750*/  @!P0 STG.E.U8 desc[UR14][R26.64], R4 ;  /* 0x000000041a008986 */ /* 0x000fe2000c10110e */
[----:B------:R-:W-:-:S02]  /*23760*/  ISETP.LT.OR P0, PT, R0, 0x2, !P2 ;  /* 0x000000020000780c */ /* 0x000fc40005701670 */
[----:B------:R-:W-:Y:S01]  /*23770*/  F2FP.SATFINITE.E5M2.F32.PACK_AB_MERGE_C R6, RZ, R6, RZ ;  /* 0x00000006ff06723e */ /* 0x000fe200048060ff */
[----:B------:R-:W-:Y:S01]  /*23780*/  FMUL R22, R22, UR20 ;  /* 0x0000001416167c20 */ /* 0x000fe20008400000 */
[----:B------:R-:W-:Y:S01]  /*23790*/  F2FP.SATFINITE.E5M2.F32.PACK_AB_MERGE_C R7, RZ, R7, RZ ;  /* 0x00000007ff07723e */ /* 0x000fe200048060ff */
[----:B------:R-:W4:Y:S08]  /*237a0*/  LDL.LU R35, [R1+0x208] ;  /* 0x0002080001237983 */ /* 0x000f300000300800 */
[----:B------:R1:W-:Y:S01]  /*237b0*/  @!P0 STG.E.U8 desc[UR14][R26.64+0x1], R5 ;  /* 0x000001051a008986 */ /* 0x0003e2000c10110e */
[----:B------:R-:W-:-:S02]  /*237c0*/  ISETP.LT.OR P0, PT, R0, 0x9, !P2 ;  /* 0x000000090000780c */ /* 0x000fc40005701670 */
[----:B------:R-:W-:Y:S01]  /*237d0*/  F2FP.SATFINITE.E5M2.F32.PACK_AB_MERGE_C R8, RZ, R8, RZ ;  /* 0x00000008ff08723e */ /* 0x000fe200048060ff */
[----:B------:R-:W-:Y:S01]  /*237e0*/  @!P1 STG.E.U8 desc[UR14][R24.64+0x8], R6 ;  /* 0x0000080618009986 */ /* 0x000fe2000c10110e */
[----:B------:R-:W-:-:S03]  /*237f0*/  ISETP.LT.OR P1, PT, R0, 0xa, !P2 ;  /* 0x0000000a0000780c */ /* 0x000fc60005721670 */
[----:B------:R-:W-:Y:S01]  /*23800*/  @!P5 STG.E.U8 desc[UR14][R24.64+0x9], R7 ;  /* 0x000009071800d986 */ /* 0x000fe2000c10110e */
[C---:B------:R-:W-:Y:S02]  /*23810*/  ISETP.LT.OR P5, PT, R0.reuse, 0x11, !P3 ;  /* 0x000000110000780c */ /* 0x040fe40005fa1670 */
[----:B------:R-:W-:Y:S01]  /*23820*/  F2FP.SATFINITE.E5M2.F32.PACK_AB_MERGE_C R9, RZ, R9, RZ ;  /* 0x00000009ff09723e */ /* 0x000fe200048060ff */
[----:B------:R-:W-:Y:S01]  /*23830*/  FMUL R23, R23, UR20 ;  /* 0x0000001417177c20 */ /* 0x000fe20008400000 */
[----:B------:R-:W-:Y:S01]  /*23840*/  F2FP.SATFINITE.E5M2.F32.PACK_AB_MERGE_C R10, RZ, R10, RZ ;  /* 0x0000000aff0a723e */ /* 0x000fe200048060ff */
[----:B------:R-:W-:Y:S01]  /*23850*/  @!P0 STG.E.U8 desc[UR14][R26.64+0x8], R8 ;  /* 0x000008081a008986 */ /* 0x000fe2000c10110e */
[C---:B------:R-:W-:Y:S02]  /*23860*/  ISETP.LT.OR P0, PT, R0.reuse, 0x12, !P3 ;  /* 0x000000120000780c */ /* 0x040fe40005f01670 */
[----:B------:R-:W-:Y:S01]  /*23870*/  F2FP.SATFINITE.E5M2.F32.PACK_AB_MERGE_C R11, RZ, R11, RZ ;  /* 0x0000000bff0b723e */ /* 0x000fe200048060ff */
[----:B------:R-:W-:Y:S01]  /*23880*/  @!P1 STG.E.U8 desc[UR14][R26.64+0x9], R9 ;  /* 0x000009091a009986 */ /* 0x000fe2000c10110e */
[----:B------:R-:W-:-:S03]  /*23890*/  ISETP.LT.OR P1, PT, R0, 0x11, !P2 ;  /* 0x000000110000780c */ /* 0x000fc60005721670 */
[----:B------:R-:W-:Y:S01]  /*238a0*/  @!P5 STG.E.U8 desc[UR14][R24.64+0x10], R10 ;  /* 0x0000100a1800d986 */ /* 0x000fe2000c10110e */
[C---:B------:R-:W-:Y:S02]  /*238b0*/  ISETP.LT.OR P5, PT, R0.reuse, 0x12, !P2 ;  /* 0x000000120000780c */ /* 0x040fe400057a1670 */
[----:B------:R-:W-:Y:S01]  /*238c0*/  F2FP.SATFINITE.E5M2.F32.PACK_AB_MERGE_C R12, RZ, R12, RZ ;  /* 0x0000000cff0c723e */ /* 0x000fe200048060ff */
[----:B------:R-:W3:Y:S04]  /*238d0*/  LDL.LU R33, [R1+0x20c] ;  /* 0x00020c0001217983 */ /* 0x000ee80000300800 */
[----:B------:R-:W-:Y:S01]  /*238e0*/  @!P0 STG.E.U8 desc[UR14][R24.64+0x11], R11 ;  /* 0x0000110b18008986 */ /* 0x000fe2000c10110e */
[----:B------:R-:W-:Y:S02]  /*238f0*/  ISETP.LT.OR P0, PT, R0, 0x19, !P3 ;  /* 0x000000190000780c */ /* 0x000fe40005f01670 */
[----:B------:R-:W-:-:S02]  /*23900*/  F2FP.SATFINITE.E5M2.F32.PACK_AB_MERGE_C R13, RZ, R13, RZ ;  /* 0x0000000dff0d723e */ /* 0x000fc400048060ff */
[----:B------:R-:W-:Y:S01]  /*23910*/  F2FP.SATFINITE.E5M2.F32.PACK_AB_MERGE_C R14, RZ, R14, RZ ;  /* 0x0000000eff0e723e */ /* 0x000fe200048060ff */
[----:B------:R-:W-:Y:S01]  /*23920*/  @!P1 STG.E.U8 desc[UR14][R26.64+0x10], R12 ;  /* 0x0000100c1a009986 */ /* 0x000fe2000c10110e */
[----:B------:R-:W-:-:S03]  /*23930*/  ISETP.LT.OR P1, PT, R0, 0x1a, !P3 ;  /* 0x0000001a0000780c */ /* 0x000fc60005f21670 */
[----:B------:R-:W-:Y:S01]  /*23940*/  @!P5 STG.E.U8 desc[UR14][R26.64+0x11], R13 ;  /* 0x0000110d1a00d986 */ /* 0x000fe2000c10110e */
[----:B------:R-:W-:-:S03]  /*23950*/  ISETP.LT.OR P5, PT, R0, 0x19, !P2 ;  /* 0x000000190000780c */ /* 0x000fc600057a1670 */
[----:B------:R-:W-:Y:S01]  /*23960*/  @!P0 STG.E.U8 desc[UR14][R24.64+0x18], R14 ;  /* 0x0000180e18008986 */ /* 0x000fe2000c10110e */
[C---:B------:R-:W-:Y:S02]  /*23970*/  ISETP.LT.OR P0, PT, R0.reuse, 0x1a, !P2 ;  /* 0x0000001a0000780c */ /* 0x040fe40005701670 */
[----:B------:R-:W-:Y:S01]  /*23980*/  F2FP.SATFINITE.E5M2.F32.PACK_AB_MERGE_C R15, RZ, R15, RZ ;  /* 0x0000000fff0f723e */ /* 0x000fe200048060ff */
[----:B------:R-:W3:Y:S01]  /*23990*/  LDL.LU R32, [R1+0x210] ;  /* 0x0002100001207983 */ /* 0x000ee20000300800 */
[----:B------:R-:W-:Y:S02]  /*239a0*/  F2FP.SATFINITE.E5M2.F32.PACK_AB_MERGE_C R16, RZ, R16, RZ ;  /* 0x00000010ff10723e */ /* 0x000fe400048060ff */
[----:B------:R-:W-:Y:S01]  /*239b0*/  F2FP.SATFINITE.E5M2.F32.PACK_AB_MERGE_C R17, RZ, R17, RZ ;  /* 0x00000011ff11723e */ /* 0x000fe200048060ff */
[----:B------:R-:W-:Y:S01]  /*239c0*/  @!P1 STG.E.U8 desc[UR14][R24.64+0x19], R15 ;  /* 0x0000190f18009986 */ /* 0x000fe2000c10110e */
[----:B------:R-:W-:-:S03]  /*239d0*/  ISETP.LT.OR P1, PT, R0, 0x21, !P3 ;  /* 0x000000210000780c */ /* 0x000fc60005f21670 */
[----:B------:R-:W-:Y:S01]  /*239e0*/  @!P5 STG.E.U8 desc[UR14][R26.64+0x18], R16 ;  /* 0x000018101a00d986 */ /* 0x000fe2000c10110e */
[----:B------:R-:W-:-:S03]  /*239f0*/  ISETP.LT.OR P5, PT, R0, 0x22, !P3 ;  /* 0x000000220000780c */ /* 0x000fc60005fa1670 */
[----:B------:R-:W-:Y:S01]  /*23a00*/  @!P0 STG.E.U8 desc[UR14][R26.64+0x19], R17 ;  /* 0x000019111a008986 */ /* 0x000fe2000c10110e */
[----:B------:R-:W-:Y:S02]  /*23a10*/  ISETP.LT.OR P0, PT, R0, 0x21, !P2 ;  /* 0x000000210000780c */ /* 0x000fe40005701670 */
[----:B------:R-:W-:Y:S01]  /*23a20*/  F2FP.SATFINITE.E5M2.F32.PACK_AB_MERGE_C R18, RZ, R18, RZ ;  /* 0x00000012ff12723e */ /* 0x000fe200048060ff */
[----:B------:R-:W-:Y:S01]  /*23a30*/  FMUL R152, R152, UR20 ;  /* 0x0000001498987c20 */ /* 0x000fe20008400000 */
[----:B------:R-:W-:Y:S01]  /*23a40*/  F2FP.SATFINITE.E5M2.F32.PACK_AB_MERGE_C R19, RZ, R19, RZ ;  /* 0x00000013ff13723e */ /* 0x000fe200048060ff */
[----:B------:R-:W-:Y:S01]  /*23a50*/  FMUL R153, R153, UR20 ;  /* 0x0000001499997c20 */ /* 0x000fe20008400000 */
        /* <DEDUP_REMOVED lines=24> */
[C---:B------:R-:W-:Y:S02]  /*23be0*/  ISETP.LT.OR P1, PT, R0.reuse, 0x32, !P3 ;  /* 0x000000320000780c */ /* 0x040fe40005f21670 */
[C---:B------:R-:W-:Y:S01]  /*23bf0*/  ISETP.LT.OR P6, PT, R0.reuse, 0x32, !P2 ;  /* 0x000000320000780c */ /* 0x040fe200057c1670 */
[----:B------:R-:W-:Y:S01]  /*23c00*/  @!P5 STG.E.U8 desc[UR14][R26.64+0x29], R153 ;  /* 0x000029991a00d986 */ /* 0x000fe2000c10110e */
[----:B------:R-:W-:-:S03]  /*23c10*/  ISETP.LT.OR P5, PT, R0, 0x31, !P2 ;  /* 0x000000310000780c */ /* 0x000fc600057a1670 */
[----:B------:R-:W-:Y:S01]  /*23c20*/  @!P0 STG.E.U8 desc[UR14][R24.64+0x30], R154 ;  /* 0x0000309a18008986 */ /* 0x000fe2000c10110e */
[----:B------:R-:W-:Y:S01]  /*23c30*/  ISETP.LT.OR P0, PT, R0, 0x39, !P3 ;  /* 0x000000390000780c */ /* 0x000fe20005f01670 */
[----:B------:R-:W-:Y:S01]  /*23c40*/  FMUL R158, R158, UR20 ;  /* 0x000000149e9e7c20 */ /* 0x000fe20008400000 */
[----:B------:R-:W-:Y:S01]  /*23c50*/  F2FP.SATFINITE.E5M2.F32.PACK_AB_MERGE_C R155, RZ, R155, RZ ;  /* 0x0000009bff9b723e */ /* 0x000fe200048060ff */
[----:B------:R-:W-:Y:S01]  /*23c60*/  FMUL R159, R159, UR20 ;  /* 0x000000149f9f7c20 */ /* 0x000fe20008400000 */
        /* <DEDUP_REMOVED lines=36> */
[----:B0-----:R-:W-:Y:S01]  /*23eb0*/  F2FP.SATFINITE.E5M2.F32.PACK_AB_MERGE_C R3, RZ, R166, RZ ;  /* 0x000000a6ff03723e */ /* 0x001fe200048060ff */
[----:B------:R-:W-:Y:S01]  /*23ec0*/  @!P1 STG.E.U8 desc[UR14][R24.64+0x41], R163 ;  /* 0x000041a318009986 */ /* 0x000fe2000c10110e */
[----:B------:R-:W-:-:S03]  /*23ed0*/  ISETP.LT.OR P1, PT, R0, 0x4a, !P3 ;  /* 0x0000004a0000780c */ /* 0x000fc60005f21670 */
[----:B------:R-:W-:Y:S01]  /*23ee0*/  @!P5 STG.E.U8 desc[UR14][R26.64+0x40], R164 ;  /* 0x000040a41a00d986 */ /* 0x000fe2000c10110e */
[----:B------:R-:W-:-:S03]  /*23ef0*/  ISETP.LT.OR P5, PT, R0, 0x49, !P2 ;  /* 0x000000490000780c */ /* 0x000fc600057a1670 */
[----:B------:R-:W-:Y:S01]  /*23f00*/  @!P6 STG.E.U8 desc[UR14][R26.64+0x41], R165 ;  /* 0x000041a51a00e986 */ /* 0x000fe2000c10110e */
[----:B------:R-:W-:-:S03]  /*23f10*/  ISETP.LT.OR P6, PT, R0, 0x4a, !P2 ;  /* 0x0000004a0000780c */ /* 0x000fc600057c1670 */
[----:B------:R0:W-:Y:S01]  /*23f20*/  @!P0 STG.E.U8 desc[UR14][R24.64+0x48], R3 ;  /* 0x0000480318008986 */ /* 0x0001e2000c10110e */
[----:B------:R-:W-:Y:S01]  /*23f30*/  ISETP.LT.OR P0, PT, R0, 0x51, !P3 ;  /* 0x000000510000780c */ /* 0x000fe20005f01670 */
[----:B------:R-:W-:Y:S01]  /*23f40*/  FMUL R170, R170, UR20 ;  /* 0x00000014aaaa7c20 */ /* 0x000fe20008400000 */
[----:B------:R-:W-:Y:S01]  /*23f50*/  F2FP.SATFINITE.E5M2.F32.PACK_AB_MERGE_C R167, RZ, R167, RZ ;  /* 0x000000a7ffa7723e */ /* 0x000fe200048060ff */
[----:B------:R-:W-:Y:S01]  /*23f60*/  FMUL R171, R171, UR20 ;  /* 0x00000014abab7c20 */ /* 0x000fe20008400000 */
[----:B-1----:R-:W-:Y:S01]  /*23f70*/  F2FP.SATFINITE.E5M2.F32.PACK_AB_MERGE_C R5, RZ, R168, RZ ;  /* 0x000000a8ff05723e */ /* 0x002fe200048060ff */
[----:B------:R-:W-:Y:S01]  /*23f80*/  FMUL R172, R172, UR20 ;  /* 0x00000014acac7c20 */ /* 0x000fe20008400000 */
[----:B------:R-:W-:Y:S01]  /*23f90*/  F2FP.SATFINITE.E5M2.F32.PACK_AB_MERGE_C R169, RZ, R169, RZ ;  /* 0x000000a9ffa9723e */ /* 0x000fe200048060ff */
[----:B------:R-:W-:Y:S01]  /*23fa0*/  @!P1 STG.E.U8 desc[UR14][R24.64+0x49], R167 ;  /* 0x000049a718009986 */ /* 0x000fe2000c10110e */
[----:B0-----:R-:W-:-:S03]  /*23fb0*/  F2FP.SATFINITE.E5M2.F32.PACK_AB_MERGE_C R3, RZ, R170, RZ ;  /* 0x000000aaff03723e */ /* 0x001fc600048060ff */
[----:B------:R0:W-:Y:S01]  /*23fc0*/  @!P5 STG.E.U8 desc[UR14][R26.64+0x48], R5 ;  /* 0x000048051a00d986 */ /* 0x0001e2000c10110e */
[C---:B------:R-:W-:Y:S02]  /*23fd0*/  ISETP.LT.OR P1, PT, R0.reuse, 0x52, !P3 ;  /* 0x000000520000780c */ /* 0x040fe40005f21670 */
[C---:B------:R-:W-:Y:S01]  /*23fe0*/  ISETP.LT.OR P5, PT, R0.reuse, 0x51, !P2 ;  /* 0x000000510000780c */ /* 0x040fe200057a1670 */
[----:B------:R-:W-:Y:S01]  /*23ff0*/  @!P6 STG.E.U8 desc[UR14][R26.64+0x49], R169 ;  /* 0x000049a91a00e986 */ /* 0x000fe2000c10110e */
[----:B------:R-:W-:-:S03]  /*24000*/  ISETP.LT.OR P6, PT, R0, 0x52, !P2 ;  /* 0x000000520000780c */ /* 0x000fc600057c1670 */
[----:B------:R1:W-:Y:S01]  /*24010*/  @!P0 STG.E.U8 desc[UR14][R24.64+0x50], R3 ;  /* 0x0000500318008986 */ /* 0x0003e2000c10110e */
[----:B------:R-:W-:Y:S01]  /*24020*/  ISETP.LT.OR P0, PT, R0, 0x59, !P3 ;  /* 0x000000590000780c */ /* 0x000fe20005f01670 */
[----:B------:R-:W-:Y:S01]  /*24030*/  FMUL R173, R173, UR20 ;  /* 0x00000014adad7c20 */ /* 0x000fe20008400000 */
[----:B------:R-:W-:Y:S01]  /*24040*/  FMUL R174, R174, UR20 ;  /* 0x00000014aeae7c20 */ /* 0x000fe20008400000 */
[----:B------:R-:W-:Y:S01]  /*24050*/  F2FP.SATFINITE.E5M2.F32.PACK_AB_MERGE_C R171, RZ, R171, RZ ;  /* 0x000000abffab723e */ /* 0x000fe200048060ff */
[----:B------:R-:W-:Y:S01]  /*24060*/  FMUL R175, R175, UR20 ;  /* 0x00000014afaf7c20 */ /* 0x000fe20008400000 */
[----:B0-----:R-:W-:Y:S01]  /*24070*/  F2FP.SATFINITE.E5M2.F32.PACK_AB_MERGE_C R5, RZ, R172, RZ ;  /* 0x000000acff05723e */ /* 0x001fe200048060ff */
[----:B------:R-:W-:Y:S01]  /*24080*/  FMUL R176, R176, UR20 ;  /* 0x00000014b0b07c20 */ /* 0x000fe20008400000 */
[----:B------:R-:W-:Y:S01]  /*24090*/  F2FP.SATFINITE.E5M2.F32.PACK_AB_MERGE_C R173, RZ, R173, RZ ;  /* 0x000000adffad723e */ /* 0x000fe200048060ff */
[----:B------:R-:W-:Y:S01]  /*240a0*/  @!P1 STG.E.U8 desc[UR14][R24.64+0x51], R171 ;  /* 0x000051ab18009986 */ /* 0x000fe2000c10110e */
[----:B-1----:R-:W-:-:S03]  /*240b0*/  F2FP.SATFINITE.E5M2.F32.PACK_AB_MERGE_C R3, RZ, R174, RZ ;  /* 0x000000aeff03723e */ /* 0x002fc600048060ff */
        /* <DEDUP_REMOVED lines=220> */
[----:B------:R-:W3:Y:S01]  /*24e80*/  LDL.LU R38, [R1+0x214] ;  /* 0x0002140001267983 */ /* 0x000ee20000300800 */
[----:B------:R-:W-:Y:S02]  /*24e90*/  F2FP.SATFINITE.E5M2.F32.PACK_AB_MERGE_C R229, RZ, R229, RZ ;  /* 0x000000e5ffe5723e */ /* 0x000fe400048060ff */
[----:B-1----:R-:W-:Y:S01]  /*24ea0*/  F2FP.SATFINITE.E5M2.F32.PACK_AB_MERGE_C R3, RZ, R230, RZ ;  /* 0x000000e6ff03723e */ /* 0x002fe200048060ff */
[----:B------:R-:W-:Y:S01]  /*24eb0*/  @!P1 STG.E.U8 desc[UR14][R24.64+0xc1], R227 ;  /* 0x0000c1e318009986 */ /* 0x000fe2000c10110e */
[----:B------:R-:W-:-:S03]  /*24ec0*/  ISETP.LT.OR P1, PT, R0, 0xca, !P3 ;  /* 0x000000ca0000780c */ /* 0x000fc60005f21670 */
[----:B------:R0:W-:Y:S01]  /*24ed0*/  @!P5 STG.E.U8 desc[UR14][R26.64+0xc0], R5 ;  /* 0x0000c0051a00d986 */ /* 0x0001e2000c10110e */
[----:B------:R-:W-:-:S03]  /*24ee0*/  ISETP.LT.OR P5, PT, R0, 0xc9, !P2 ;  /* 0x000000c90000780c */ /* 0x000fc600057a1670 */
[----:B------:R-:W-:Y:S01]  /*24ef0*/  @!P6 STG.E.U8 desc[UR14][R26.64+0xc1], R229 ;  /* 0x0000c1e51a00e986 */ /* 0x000fe2000c10110e */
[----:B------:R-:W-:-:S03]  /*24f00*/  ISETP.LT.OR P6, PT, R0, 0xca, !P2 ;  /* 0x000000ca0000780c */ /* 0x000fc600057c1670 */
[----:B------:R3:W-:Y:S01]  /*24f10*/  @!P0 STG.E.U8 desc[UR14][R24.64+0xc8], R3 ;  /* 0x0000c80318008986 */ /* 0x0007e2000c10110e */
[----:B------:R-:W-:Y:S01]  /*24f20*/  ISETP.LT.OR P0, PT, R0, 0xd1, !P3 ;  /* 0x000000d10000780c */ /* 0x000fe20005f01670 */
[----:B------:R-:W-:Y:S01]  /*24f30*/  FMUL R232, R232, UR20 ;  /* 0x00000014e8e87c20 */ /* 0x000fe20008400000 */
[----:B------:R-:W-:Y:S01]  /*24f40*/  FMUL R233, R233, UR20 ;  /* 0x00000014e9e97c20 */ /* 0x000fe20008400000 */
[----:B------:R-:W3:Y:S01]  /*24f50*/  LDL.LU R37, [R1+0x218] ;  /* 0x0002180001257983 */ /* 0x000ee20000300800 */
[----:B------:R-:W-:Y:S01]  /*24f60*/  FMUL R234, R234, UR20 ;  /* 0x00000014eaea7c20 */ /* 0x000fe20008400000 */
[----:B------:R-:W-:Y:S02]  /*24f70*/  F2FP.SATFINITE.E5M2.F32.PACK_AB_MERGE_C R231, RZ, R231, RZ ;  /* 0x000000e7ffe7723e */ /* 0x000fe400048060ff */
[----:B------:R-:W3:Y:S01]  /*24f80*/  LDL.LU R36, [R1+0x21c] ;  /* 0x00021c0001247983 */ /* 0x000ee20000300800 */
[----:B0-----:R-:W-:Y:S01]  /*24f90*/  F2FP.SATFINITE.E5M2.F32.PACK_AB_MERGE_C R5, RZ, R232, RZ ;  /* 0x000000e8ff05723e */ /* 0x001fe200048060ff */
[----:B--2---:R-:W-:Y:S01]  /*24fa0*/  FMUL R2, R40, UR20 ;  /* 0x0000001428027c20 */ /* 0x004fe20008400000 */
[----:B------:R-:W-:Y:S01]  /*24fb0*/  F2FP.SATFINITE.E5M2.F32.PACK_AB_MERGE_C R233, RZ, R233, RZ ;  /* 0x000000e9ffe9723e */ /* 0x000fe200048060ff */
[----:B----4-:R-:W-:Y:S01]  /*24fc0*/  FMUL R4, R35, UR20 ;  /* 0x0000001423047c20 */ /* 0x010fe20008400000 */
[----:B------:R-:W-:Y:S01]  /*24fd0*/  F2FP.SATFINITE.E5M2.F32.PACK_AB_MERGE_C R7, RZ, R234, RZ ;  /* 0x000000eaff07723e */ /* 0x000fe200048060ff */
[----:B------:R-:W2:Y:S01]  /*24fe0*/  LDL.LU R35, [R1+0x220] ;  /* 0x0002200001237983 */ /* 0x000ea20000300800 */
[----:B------:R-:W-:Y:S01]  /*24ff0*/  FMUL R235, R235, UR20 ;  /* 0x00000014ebeb7c20 */ /* 0x000fe20008400000 */
[----:B------:R-:W-:Y:S01]  /*25000*/  FMUL R236, R236, UR20 ;  /* 0x00000014ecec7c20 */ /* 0x000fe20008400000 */
[----:B---3--:R-:W-:Y:S01]  /*25010*/  FMUL R3, R39, UR20 ;  /* 0x0000001427037c20 */ /* 0x008fe20008400000 */
[----:B------:R-:W-:Y:S01]  /*25020*/  @!P1 STG.E.U8 desc[UR14][R24.64+0xc9], R231 ;  /* 0x0000c9e718009986 */ /* 0x000fe2000c10110e */
[C---:B------:R-:W-:Y:S01]  /*25030*/  ISETP.LT.OR P1, PT, R0.reuse, 0xd2, !P3 ;  /* 0x000000d20000780c */ /* 0x040fe20005f21670 */
[----:B------:R-:W-:Y:S01]  /*25040*/  FMUL R237, R237, UR20 ;  /* 0x00000014eded7c20 */ /* 0x000fe20008400000 */
[----:B------:R-:W-:Y:S01]  /*25050*/  F2FP.SATFINITE.E5M2.F32.PACK_AB_MERGE_C R235, RZ, R235, RZ ;  /* 0x000000ebffeb723e */ /* 0x000fe200048060ff */
[----:B------:R0:W-:Y:S01]  /*25060*/  @!P5 STG.E.U8 desc[UR14][R26.64+0xc8], R5 ;  /* 0x0000c8051a00d986 */ /* 0x0001e2000c10110e */
[----:B------:R-:W-:-:S02]  /*25070*/  ISETP.LT.OR P5, PT, R0, 0xd1, !P2 ;  /* 0x000000d10000780c */ /* 0x000fc400057a1670 */
[----:B------:R-:W-:Y:S01]  /*25080*/  F2FP.SATFINITE.E5M2.F32.PACK_AB_MERGE_C R9, RZ, R236, RZ ;  /* 0x000000ecff09723e */ /* 0x000fe200048060ff */
[----:B------:R-:W-:Y:S01]  /*25090*/  @!P6 STG.E.U8 desc[UR14][R26.64+0xc9], R233 ;  /* 0x0000c9e91a00e986 */ /* 0x000fe2000c10110e */
[C---:B------:R-:W-:Y:S02]  /*250a0*/  ISETP.LT.OR P6, PT, R0.reuse, 0xd2, !P2 ;  /* 0x000000d20000780c */ /* 0x040fe400057c1670 */
[----:B------:R-:W-:Y:S01]  /*250b0*/  F2FP.SATFINITE.E5M2.F32.PACK_AB_MERGE_C R237, RZ, R237, RZ ;  /* 0x000000edffed723e */ /* 0x000fe200048060ff */
[----:B------:R1:W-:Y:S01]  /*250c0*/  @!P0 STG.E.U8 desc[UR14][R24.64+0xd0], R7 ;  /* 0x0000d00718008986 */ /* 0x0003e2000c10110e */
[C---:B------:R-:W-:Y:S01]  /*250d0*/  ISETP.LT.OR P0, PT, R0.reuse, 0xd9, !P3 ;  /* 0x000000d90000780c */ /* 0x040fe20005f01670 */
[----:B0-----:R-:W-:Y:S02]  /*250e0*/  FMUL R5, R33, UR20 ;  /* 0x0000001421057c20 */ /* 0x001fe40008400000 */
[----:B------:R-:W-:Y:S01]  /*250f0*/  @!P1 STG.E.U8 desc[UR14][R24.64+0xd1], R235 ;  /* 0x0000d1eb18009986 */ /* 0x000fe2000c10110e */
[----:B------:R-:W-:-:S03]  /*25100*/  ISETP.LT.OR P1, PT, R0, 0xda, !P3 ;  /* 0x000000da0000780c */ /* 0x000fc60005f21670 */
[----:B------:R-:W3:Y:S01]  /*25110*/  LDL.LU R33, [R1+0x224] ;  /* 0x0002240001217983 */ /* 0x000ee20000300800 */
[----:B-1----:R-:W-:Y:S01]  /*25120*/  F2FP.SATFINITE.E5M2.F32.PACK_AB_MERGE_C R7, RZ, R2, RZ ;  /* 0x00000002ff07723e */ /* 0x002fe200048060ff */
[----:B------:R-:W-:Y:S02]  /*25130*/  FMUL R2, R32, UR20 ;  /* 0x0000001420027c20 */ /* 0x000fe40008400000 */
[----:B------:R-:W4:Y:S04]  /*25140*/  LDL.LU R40, [R1+0x228] ;  /* 0x0002280001287983 */ /* 0x000f280000300800 */
[----:B------:R-:W4:Y:S04]  /*25150*/  LDL.LU R32, [R1+0x22c] ;  /* 0x00022c0001207983 */ /* 0x000f280000300800 */
[----:B------:R-:W4:Y:S01]  /*25160*/  LDL.LU R39, [R1+0x230] ;  /* 0x0002300001277983 */ /* 0x000f220000300800 */
[----:B------:R-:W-:-:S03]  /*25170*/  F2FP.SATFINITE.E5M2.F32.PACK_AB_MERGE_C R11, RZ, R4, RZ ;  /* 0x00000004ff0b723e */ /* 0x000fc600048060ff */
[----:B------:R0:W-:Y:S01]  /*25180*/  @!P5 STG.E.U8 desc[UR14][R26.64+0xd0], R9 ;  /* 0x0000d0091a00d986 */ /* 0x0001e2000c10110e */
[C---:B------:R-:W-:Y:S02]  /*25190*/  ISETP.LT.OR P5, PT, R0.reuse, 0xd9, !P2 ;  /* 0x000000d90000780c */ /* 0x040fe400057a1670 */
[----:B------:R-:W-:Y:S01]  /*251a0*/  F2FP.SATFINITE.E5M2.F32.PACK_AB_MERGE_C R13, RZ, R5, RZ ;  /* 0x00000005ff0d723e */ /* 0x000fe200048060ff */
[----:B------:R-:W-:Y:S01]  /*251b0*/  @!P6 STG.E.U8 desc[UR14][R26.64+0xd1], R237 ;  /* 0x0000d1ed1a00e986 */ /* 0x000fe2000c10110e */
[----:B------:R-:W-:Y:S02]  /*251c0*/  ISETP.LT.OR P6, PT, R0, 0xda, !P2 ;  /* 0x000000da0000780c */ /* 0x000fe400057c1670 */
[----:B0-----:R-:W-:Y:S01]  /*251d0*/  F2FP.SATFINITE.E5M2.F32.PACK_AB_MERGE_C R9, RZ, R3, RZ ;  /* 0x00000003ff09723e */ /* 0x001fe200048060ff */
[----:B------:R0:W-:Y:S04]  /*251e0*/  @!P0 STG.E.U8 desc[UR14][R24.64+0xd8], R7 ;  /* 0x0000d80718008986 */ /* 0x0001e8000c10110e */
[----:B------:R1:W-:Y:S01]  /*251f0*/  @!P1 STG.E.U8 desc[UR14][R24.64+0xd9], R9 ;  /* 0x0000d90918009986 */ /* 0x0003e2000c10110e */
[----:B0-----:R-:W-:-:S03]  /*25200*/  F2FP.SATFINITE.E5M2.F32.PACK_AB_MERGE_C R7, RZ, R2, RZ ;  /* 0x00000002ff07723e */ /* 0x001fc600048060ff */
[----:B------:R0:W-:Y:S01]  /*25210*/  @!P5 STG.E.U8 desc[UR14][R26.64+0xd8], R11 ;  /* 0x0000d80b1a00d986 */ /* 0x0001e2000c10110e */
[----:B------:R-:W-:-:S03]  /*25220*/  FMUL R3, R38, UR20 ;  /* 0x0000001426037c20 */ /* 0x000fc60008400000 */
[----:B------:R-:W4:Y:S02]  /*25230*/  LDL.LU R38, [R1+0x234] ;  /* 0x0002340001267983 */ /* 0x000f240000300800 */
[----:B-1----:R-:W-:Y:S01]  /*25240*/  F2FP.SATFINITE.E5M2.F32.PACK_AB_MERGE_C R9, RZ, R3, RZ ;  /* 0x00000003ff09723e */ /* 0x002fe200048060ff */
[----:B------:R-:W-:Y:S02]  /*25250*/  FMUL R4, R37, UR20 ;  /* 0x0000001425047c20 */ /* 0x000fe40008400000 */
[----:B------:R-:W4:Y:S01]  /*25260*/  LDL.LU R37, [R1+0x238] ;  /* 0x0002380001257983 */ /* 0x000f220000300800 */
[----:B------:R-:W-:-:S03]  /*25270*/  FMUL R5, R36, UR20 ;  /* 0x0000001424057c20 */ /* 0x000fc60008400000 */
[----:B------:R-:W4:Y:S01]  /*25280*/  LDL.LU R36, [R1+0x23c] ;  /* 0x00023c0001247983 */ /* 0x000f220000300800 */
[----:B--2---:R-:W-:-:S03]  /*25290*/  FMUL R2, R35, UR20 ;  /* 0x0000001423027c20 */ /* 0x004fc60008400000 */
[----:B------:R-:W2:Y:S01]  /*252a0*/  LDL.LU R35, [R1+0x240] ;  /* 0x0002400001237983 */ /* 0x000ea20000300800 */
[----:B0-----:R-:W-:Y:S01]  /*252b0*/  F2FP.SATFINITE.E5M2.F32.PACK_AB_MERGE_C R11, RZ, R4, RZ ;  /* 0x00000004ff0b723e */ /* 0x001fe200048060ff */
[----:B---3--:R-:W-:Y:S02]  /*252c0*/  FMUL R3, R33, UR20 ;  /* 0x0000001421037c20 */ /* 0x008fe40008400000 */
[----:B------:R-:W3:Y:S01]  /*252d0*/  LDL.LU R33, [R1+0x244] ;  /* 0x0002440001217983 */ /* 0x000ee20000300800 */
[----:B----4-:R-:W-:-:S03]  /*252e0*/  FMUL R4, R32, UR20 ;  /* 0x0000001420047c20 */ /* 0x010fc60008400000 */
[----:B------:R-:W4:Y:S04]  /*252f0*/  LDL.LU R32, [R1+0x248] ;  /* 0x0002480001207983 */ /* 0x000f280000300800 */
[----:B------:R0:W-:Y:S01]  /*25300*/  @!P6 STG.E.U8 desc[UR14][R26.64+0xd9], R13 ;  /* 0x0000d90d1a00e986 */ /* 0x0001e2000c10110e */
[C---:B------:R-:W-:Y:S02]  /*25310*/  ISETP.LT.OR P6, PT, R0.reuse, 0xe2, !P3 ;  /* 0x000000e20000780c */ /* 0x040fe40005fc1670 */
[C---:B------:R-:W-:Y:S02]  /*25320*/  ISETP.LT.OR P5, PT, R0.reuse, 0xe1, !P3 ;  /* 0x000000e10000780c */ /* 0x040fe40005fa1670 */
[C---:B------:R-:W-:Y:S02]  /*25330*/  ISETP.LT.OR P0, PT, R0.reuse, 0xe1, !P2 ;  /* 0x000000e10000780c */ /* 0x040fe40005701670 */
[----:B------:R-:W-:-:S02]  /*25340*/  ISETP.LT.OR P1, PT, R0, 0xe2, !P2 ;  /* 0x000000e20000780c */ /* 0x000fc40005721670 */
[----:B------:R-:W-:-:S05]  /*25350*/  F2FP.SATFINITE.E5M2.F32.PACK_AB_MERGE_C R5, RZ, R5, RZ ;  /* 0x00000005ff05723e */ /* 0x000fca00048060ff */
[----:B------:R-:W-:Y:S01]  /*25360*/  @!P6 STG.E.U8 desc[UR14][R24.64+0xe1], R9 ;  /* 0x0000e1091800e986 */ /* 0x000fe2000c10110e */
[----:B------:R-:W-:Y:S02]  /*25370*/  ISETP.LT.OR P6, PT, R0, 0xe9, !P3 ;  /* 0x000000e90000780c */ /* 0x000fe40005fc1670 */
[----:B0-----:R-:W-:Y:S01]  /*25380*/  F2FP.SATFINITE.E5M2.F32.PACK_AB_MERGE_C R13, RZ, R2, RZ ;  /* 0x00000002ff0d723e */ /* 0x001fe200048060ff */
[----:B------:R-:W-:Y:S01]  /*25390*/  FMUL R2, R40, UR20 ;  /* 0x0000001428027c20 */ /* 0x000fe20008400000 */
[----:B------:R0:W-:Y:S01]  /*253a0*/  @!P5 STG.E.U8 desc[UR14][R24.64+0xe0], R7 ;  /* 0x0000e0071800d986 */ /* 0x0001e2000c10110e */
[----:B------:R-:W-:-:S03]  /*253b0*/  ISETP.LT.OR P5, PT, R0, 0xea, !P2 ;  /* 0x000000ea0000780c */ /* 0x000fc600057a1670 */
[----:B------:R-:W-:Y:S01]  /*253c0*/  @!P0 STG.E.U8 desc[UR14][R26.64+0xe0], R11 ;  /* 0x0000e00b1a008986 */ /* 0x000fe2000c10110e */
[----:B------:R-:W-:-:S03]  /*253d0*/  ISETP.LT.OR P0, PT, R0, 0xea, !P3 ;  /* 0x000000ea0000780c */ /* 0x000fc60005f01670 */
[----:B------:R1:W-:Y:S01]  /*253e0*/  @!P1 STG.E.U8 desc[UR14][R26.64+0xe1], R5 ;  /* 0x0000e1051a009986 */ /* 0x0003e2000c10110e */
[----:B------:R-:W-:-:S03]  /*253f0*/  ISETP.LT.OR P1, PT, R0, 0xe9, !P2 ;  /* 0x000000e90000780c */ /* 0x000fc60005721670 */
[----:B------:R-:W4:Y:S01]  /*25400*/  LDL.LU R40, [R1+0x24c] ;  /* 0x00024c0001287983 */ /* 0x000f220000300800 */
[----:B0-----:R-:W-:-:S03]  /*25410*/  F2FP.SATFINITE.E5M2.F32.PACK_AB_MERGE_C R7, RZ, R3, RZ ;  /* 0x00000003ff07723e */ /* 0x001fc600048060ff */
[----:B------:R-:W-:Y:S01]  /*25420*/  @!P6 STG.E.U8 desc[UR14][R24.64+0xe8], R13 ;  /* 0x0000e80d1800e986 */ /* 0x000fe2000c10110e */
[----:B-1----:R-:W-:Y:S01]  /*25430*/  F2FP.SATFINITE.E5M2.F32.PACK_AB_MERGE_C R5, RZ, R2, RZ ;  /* 0x00000002ff05723e */ /* 0x002fe200048060ff */
[----:B------:R-:W-:Y:S02]  /*25440*/  FMUL R2, R39, UR20 ;  /* 0x0000001427027c20 */ /* 0x000fe40008400000 */
[----:B------:R-:W4:Y:S01]  /*25450*/  LDL.LU R39, [R1+0x250] ;  /* 0x0002500001277983 */ /* 0x000f220000300800 */
[----:B------:R-:W-:Y:S02]  /*25460*/  ISETP.LT.OR P6, PT, R0, 0xf1, !P3 ;  /* 0x000000f10000780c */ /* 0x000fe40005fc1670 */
[----:B------:R-:W-:Y:S02]  /*25470*/  F2FP.SATFINITE.E5M2.F32.PACK_AB_MERGE_C R9, RZ, R4, RZ ;  /* 0x00000004ff09723e */ /* 0x000fe400048060ff */
[----:B------:R-:W-:Y:S01]  /*25480*/  F2FP.SATFINITE.E5M2.F32.PACK_AB_MERGE_C R11, RZ, R2, RZ ;  /* 0x00000002ff0b723e */ /* 0x000fe200048060ff */
[----:B------:R0:W-:Y:S04]  /*25490*/  @!P0 STG.E.U8 desc[UR14][R24.64+0xe9], R7 ;  /* 0x0000e90718008986 */ /* 0x0001e8000c10110e */
[----:B------:R1:W-:Y:S04]  /*254a0*/  @!P5 STG.E.U8 desc[UR14][R26.64+0xe9], R9 ;  /* 0x0000e9091a00d986 */ /* 0x0003e8000c10110e */
[----:B------:R-:W-:Y:S04]  /*254b0*/  @!P1 STG.E.U8 desc[UR14][R26.64+0xe8], R5 ;  /* 0x0000e8051a009986 */ /* 0x000fe8000c10110e */
[----:B------:R2:W-:Y:S01]  /*254c0*/  @!P6 STG.E.U8 desc[UR14][R24.64+0xf0], R11 ;  /* 0x0000f00b1800e986 */ /* 0x0005e2000c10110e */
[----:B------:R-:W-:-:S03]  /*254d0*/  FMUL R3, R38, UR20 ;  /* 0x0000001426037c20 */ /* 0x000fc60008400000 */
[----:B------:R-:W4:Y:S02]  /*254e0*/  LDL.LU R38, [R1+0x254] ;  /* 0x0002540001267983 */ /* 0x000f240000300800 */
[----:B0-----:R-:W-:Y:S01]  /*254f0*/  F2FP.SATFINITE.E5M2.F32.PACK_AB_MERGE_C R7, RZ, R3, RZ ;  /* 0x00000003ff07723e */ /* 0x001fe200048060ff */
[----:B------:R-:W-:Y:S02]  /*25500*/  FMUL R4, R37, UR20 ;  /* 0x0000001425047c20 */ /* 0x000fe40008400000 */
[----:B------:R-:W4:Y:S01]  /*25510*/  LDL.LU R37, [R1+0x258] ;  /* 0x0002580001257983 */ /* 0x000f220000300800 */
[----:B------:R-:W-:-:S03]  /*25520*/  FMUL R2, R36, UR20 ;  /* 0x0000001424027c20 */ /* 0x000fc60008400000 */
[----:B------:R-:W4:Y:S02]  /*25530*/  LDL.LU R36, [R1+0x25c] ;  /* 0x00025c0001247983 */ /* 0x000f240000300800 */
[----:B-1----:R-:W-:Y:S01]  /*25540*/  F2FP.SATFINITE.E5M2.F32.PACK_AB_MERGE_C R9, RZ, R2, RZ ;  /* 0x00000002ff09723e */ /* 0x002fe200048060ff */
[----:B--2---:R-:W-:Y:S02]  /*25550*/  FMUL R2, R35, UR20 ;  /* 0x0000001423027c20 */ /* 0x004fe40008400000 */
[----:B------:R-:W2:Y:S03]  /*25560*/  LDL.LU R35, [R1+0x260] ;  /* 0x0002600001237983 */ /* 0x000ea60000300800 */
[----:B------:R-:W-:Y:S01]  /*25570*/  F2FP.SATFINITE.E5M2.F32.PACK_AB_MERGE_C R11, RZ, R2, RZ ;  /* 0x00000002ff0b723e */ /* 0x000fe200048060ff */
[----:B---3--:R-:W-:Y:S02]  /*25580*/  FMUL R3, R33, UR20 ;  /* 0x0000001421037c20 */ /* 0x008fe40008400000 */
[----:B------:R-:W3:Y:S01]  /*25590*/  LDL.LU R33, [R1+0x264] ;  /* 0x0002640001217983 */ /* 0x000ee20000300800 */
[----:B----4-:R-:W-:-:S03]  /*255a0*/  FMUL R2, R32, UR20 ;  /* 0x0000001420027c20 */ /* 0x010fc60008400000 */
[----:B------:R-:W4:Y:S01]  /*255b0*/  LDL.LU R32, [R1+0x268] ;  /* 0x0002680001207983 */ /* 0x000f220000300800 */
[C---:B------:R-:W-:Y:S02]  /*255c0*/  ISETP.LT.OR P0, PT, R0.reuse, 0xf2, !P3 ;  /* 0x000000f20000780c */ /* 0x040fe40005f01670 */
[C---:B------:R-:W-:Y:S02]  /*255d0*/  ISETP.LT.OR P5, PT, R0.reuse, 0xf2, !P2 ;  /* 0x000000f20000780c */ /* 0x040fe400057a1670 */
[C---:B------:R-:W-:Y:S02]  /*255e0*/  ISETP.LT.OR P1, PT, R0.reuse, 0xf1, !P2 ;  /* 0x000000f10000780c */ /* 0x040fe40005721670 */
[----:B------:R-:W-:Y:S02]  /*255f0*/  ISETP.LT.OR P6, PT, R0, 0xf9, !P3 ;  /* 0x000000f90000780c */ /* 0x000fe40005fc1670 */
[----:B------:R-:W-:Y:S02]  /*25600*/  F2FP.SATFINITE.E5M2.F32.PACK_AB_MERGE_C R13, RZ, R3, RZ ;  /* 0x00000003ff0d723e */ /* 0x000fe400048060ff */
[----:B------:R-:W-:-:S03]  /*25610*/  F2FP.SATFINITE.E5M2.F32.PACK_AB_MERGE_C R5, RZ, R4, RZ ;  /* 0x00000004ff05723e */ /* 0x000fc600048060ff */
[----:B------:R0:W-:Y:S01]  /*25620*/  @!P0 STG.E.U8 desc[UR14][R24.64+0xf1], R7 ;  /* 0x0000f10718008986 */ /* 0x0001e2000c10110e */
[----:B------:R-:W-:-:S03]  /*25630*/  ISETP.LT.OR P3, PT, R0, 0xfa, !P3 ;  /* 0x000000fa0000780c */ /* 0x000fc60005f61670 */
[----:B------:R1:W-:Y:S01]  /*25640*/  @!P5 STG.E.U8 desc[UR14][R26.64+0xf1], R9 ;  /* 0x0000f1091a00d986 */ /* 0x0003e2000c10110e */
[----:B------:R-:W-:Y:S02]  /*25650*/  ISETP.LT.OR P5, PT, R0, 0xf9, !P2 ;  /* 0x000000f90000780c */ /* 0x000fe400057a1670 */
[----:B0-----:R-:W-:Y:S01]  /*25660*/  F2FP.SATFINITE.E5M2.F32.PACK_AB_MERGE_C R7, RZ, R2, RZ ;  /* 0x00000002ff07723e */ /* 0x001fe200048060ff */
[----:B------:R-:W-:Y:S01]  /*25670*/  @!P1 STG.E.U8 desc[UR14][R26.64+0xf0], R5 ;  /* 0x0000f0051a009986 */ /* 0x000fe2000c10110e */
[----:B------:R-:W-:-:S03]  /*25680*/  FMUL R2, R40, UR20 ;  /* 0x0000001428027c20 */ /* 0x000fc60008400000 */
[----:B------:R-:W4:Y:S01]  /*25690*/  LDL.LU R40, [R1+0x26c] ;  /* 0x00026c0001287983 */ /* 0x000f220000300800 */
[----:B------:R-:W-:-:S03]  /*256a0*/  FMUL R3, R39, UR20 ;  /* 0x0000001427037c20 */ /* 0x000fc60008400000 */
[----:B------:R-:W4:Y:S01]  /*256b0*/  LDL.LU R39, [R1+0x270] ;  /* 0x0002700001277983 */ /* 0x000f220000300800 */
[----:B-1----:R-:W-:-:S03]  /*256c0*/  F2FP.SATFINITE.E5M2.F32.PACK_AB_MERGE_C R9, RZ, R2, RZ ;  /* 0x00000002ff09723e */ /* 0x002fc600048060ff */
        /* <DEDUP_REMOVED lines=17> */
[----:B------:R-:W4:Y:S01]  /*257e0*/  LDL.LU R32, [R1+0x288] ;  /* 0x0002880001207983 */ /* 0x000f220000300800 */
[----:B------:R-:W-:Y:S02]  /*257f0*/  ISETP.GE.AND P1, PT, R34, 0x81, PT ;  /* 0x000000812200780c */ /* 0x000fe40003f26270 */
[C---:B------:R-:W-:Y:S02]  /*25800*/  ISETP.LT.OR P2, PT, R0.reuse, 0xfa, !P2 ;  /* 0x000000fa0000780c */ /* 0x040fe40005741670 */
[C---:B------:R-:W-:Y:S02]  /*25810*/  ISETP.LT.OR P6, PT, R0.reuse, 0x1, !P1 ;  /* 0x000000010000780c */ /* 0x040fe40004fc1670 */
[----:B------:R-:W-:Y:S02]  /*25820*/  ISETP.LT.OR P3, PT, R0, 0x2, !P1 ;  /* 0x000000020000780c */ /* 0x000fe40004f61670 */
[----:B------:R-:W-:-:S07]  /*25830*/  ISETP.GE.AND P0, PT, R34, 0x89, PT ;  /* 0x000000892200780c */ /* 0x000fce0003f06270 */
[----:B------:R0:W-:Y:S04]  /*25840*/  @!P2 STG.E.U8 desc[UR14][R26.64+0xf9], R9 ;  /* 0x0000f9091a00a986 */ /* 0x0001e8000c10110e */
[----:B------:R-:W-:Y:S01]  /*25850*/  @!P6 STG.E.U8 desc[UR14][R30.64], R11 ;  /* 0x0000000b1e00e986 */ /* 0x000fe2000c10110e */
[C---:B------:R-:W-:Y:S02]  /*25860*/  ISETP.LT.OR P6, PT, R0.reuse, 0x2, !P0 ;  /* 0x000000020000780c */ /* 0x040fe400047c1670 */
[C---:B------:R-:W-:Y:S01]  /*25870*/  ISETP.LT.OR P5, PT, R0.reuse, 0x1, !P0 ;  /* 0x000000010000780c */ /* 0x040fe200047a1670 */
[----:B------:R1:W-:Y:S01]  /*25880*/  @!P3 STG.E.U8 desc[UR14][R30.64+0x1], R13 ;  /* 0x0000010d1e00b986 */ /* 0x0003e2000c10110e */
[----:B------:R-:W-:Y:S02]  /*25890*/  ISETP.LT.OR P2, PT, R0, 0xa, !P1 ;  /* 0x0000000a0000780c */ /* 0x000fe40004f41670 */
[----:B0-----:R-:W-:Y:S01]  /*258a0*/  F2FP.SATFINITE.E5M2.F32.PACK_AB_MERGE_C R9, RZ, R3, RZ ;  /* 0x00000003ff09723e */ /* 0x001fe200048060ff */
[----:B------:R-:W-:-:S02]  /*258b0*/  FMUL R3, R40, UR20 ;  /* 0x0000001428037c20 */ /* 0x000fc40008400000 */
[----:B------:R-:W4:Y:S01]  /*258c0*/  LDL.LU R40, [R1+0x28c] ;  /* 0x00028c0001287983 */ /* 0x000f220000300800 */
[----:B-1----:R-:W-:Y:S02]  /*258d0*/  F2FP.SATFINITE.E5M2.F32.PACK_AB_MERGE_C R13, RZ, R2, RZ ;  /* 0x00000002ff0d723e */ /* 0x002fe400048060ff */
[C---:B------:R-:W-:Y:S01]  /*258e0*/  ISETP.LT.OR P3, PT, R0.reuse, 0x9, !P1 ;  /* 0x000000090000780c */ /* 0x040fe20004f61670 */
[----:B------:R0:W-:Y:S01]  /*258f0*/  @!P6 STG.E.U8 desc[UR14][R28.64+0x1], R7 ;  /* 0x000001071c00e986 */ /* 0x0001e2000c10110e */
[----:B------:R-:W-:Y:S01]  /*25900*/  F2FP.SATFINITE.E5M2.F32.PACK_AB_MERGE_C R5, RZ, R5, RZ ;  /* 0x00000005ff05723e */ /* 0x000fe200048060ff */
[----:B------:R-:W-:Y:S02]  /*25910*/  FMUL R2, R39, UR20 ;  /* 0x0000001427027c20 */ /* 0x000fe40008400000 */
[----:B------:R-:W4:Y:S01]  /*25920*/  LDL.LU R39, [R1+0x290] ;  /* 0x0002900001277983 */ /* 0x000f220000300800 */
[----:B------:R-:W-:Y:S02]  /*25930*/  F2FP.SATFINITE.E5M2.F32.PACK_AB_MERGE_C R11, RZ, R4, RZ ;  /* 0x00000004ff0b723e */ /* 0x000fe400048060ff */
[----:B------:R-:W-:-:S02]  /*25940*/  ISETP.LT.OR P6, PT, R0, 0xa, !P0 ;  /* 0x0000000a0000780c */ /* 0x000fc400047c1670 */
[----:B0-----:R-:W-:Y:S01]  /*25950*/  F2FP.SATFINITE.E5M2.F32.PACK_AB_MERGE_C R7, RZ, R2, RZ ;  /* 0x00000002ff07723e */ /* 0x001fe200048060ff */
[----:B------:R0:W-:Y:S04]  /*25960*/  @!P5 STG.E.U8 desc[UR14][R28.64], R5 ;  /* 0x000000051c00d986 */ /* 0x0001e8000c10110e */
[----:B------:R-:W-:Y:S04]  /*25970*/  @!P2 STG.E.U8 desc[UR14][R30.64+0x9], R11 ;  /* 0x0000090b1e00a986 */ /* 0x000fe8000c10110e */
[----:B------:R1:W-:Y:S01]  /*25980*/  @!P3 STG.E.U8 desc[UR14][R30.64+0x8], R9 ;  /* 0x000008091e00b986 */ /* 0x0003e2000c10110e */
[----:B0-----:R-:W-:-:S05]  /*25990*/  F2FP.SATFINITE.E5M2.F32.PACK_AB_MERGE_C R5, RZ, R3, RZ ;  /* 0x00000003ff05723e */ /* 0x001fca00048060ff */
[----:B------:R4:W-:Y:S01]  /*259a0*/  @!P6 STG.E.U8 desc[UR14][R28.64+0x9], R5 ;  /* 0x000009051c00e986 */ /* 0x0009e2000c10110e */
[----:B------:R-:W-:-:S03]  /*259b0*/  FMUL R4, R38, UR20 ;  /* 0x0000001426047c20 */ /* 0x000fc60008400000 */
[----:B------:R-:W4:Y:S02]  /*259c0*/  LDL.LU R38, [R1+0x294] ;  /* 0x0002940001267983 */ /* 0x000f240000300800 */
[----:B-1----:R-:W-:Y:S01]  /*259d0*/  F2FP.SATFINITE.E5M2.F32.PACK_AB_MERGE_C R9, RZ, R4, RZ ;  /* 0x00000004ff09723e */ /* 0x002fe200048060ff */
[----:B------:R-:W-:Y:S02]  /*259e0*/  FMUL R2, R37, UR20 ;  /* 0x0000001425027c20 */ /* 0x000fe40008400000 */
[----:B------:R-:W4:Y:S03]  /*259f0*/  LDL.LU R37, [R1+0x298] ;  /* 0x0002980001257983 */ /* 0x000f260000300800 */
[----:B------:R-:W-:Y:S01]  /*25a00*/  F2FP.SATFINITE.E5M2.F32.PACK_AB_MERGE_C R11, RZ, R2, RZ ;  /* 0x00000002ff0b723e */ /* 0x000fe200048060ff */
[----:B------:R-:W-:Y:S02]  /*25a10*/  FMUL R2, R36, UR20 ;  /* 0x0000001424027c20 */ /* 0x000fe40008400000 */
[----:B------:R-:W4:Y:S01]  /*25a20*/  LDL.LU R36, [R1+0x29c] ;  /* 0x00029c0001247983 */ /* 0x000f220000300800 */
[----:B--2---:R-:W-:-:S03]  /*25a30*/  FMUL R3, R35, UR20 ;  /* 0x0000001423037c20 */ /* 0x004fc60008400000 */
[----:B------:R-:W2:Y:S01]  /*25a40*/  LDL.LU R35, [R1+0x2a0] ;  /* 0x0002a00001237983 */ /* 0x000ea20000300800 */
[----:B---3--:R-:W-:-:S03]  /*25a50*/  FMUL R4, R33, UR20 ;  /* 0x0000001421047c20 */ /* 0x008fc60008400000 */
[----:B------:R-:W3:Y:S01]  /*25a60*/  LDL.LU R33, [R1+0x2a4] ;  /* 0x0002a40001217983 */ /* 0x000ee20000300800 */
[----:B----4-:R-:W-:-:S03]  /*25a70*/  FMUL R5, R32, UR20 ;  /* 0x0000001420057c20 */ /* 0x010fc60008400000 */
[----:B------:R-:W4:Y:S01]  /*25a80*/  LDL.LU R32, [R1+0x2a8] ;  /* 0x0002a80001207983 */ /* 0x000f220000300800 */
[C---:B------:R-:W-:Y:S02]  /*25a90*/  ISETP.LT.OR P5, PT, R0.reuse, 0x9, !P0 ;  /* 0x000000090000780c */ /* 0x040fe400047a1670 */
[C---:B------:R-:W-:Y:S02]  /*25aa0*/  ISETP.LT.OR P3, PT, R0.reuse, 0x11, !P1 ;  /* 0x000000110000780c */ /* 0x040fe40004f61670 */
[C---:B------:R-:W-:Y:S02]  /*25ab0*/  ISETP.LT.OR P2, PT, R0.reuse, 0x12, !P1 ;  /* 0x000000120000780c */ /* 0x040fe40004f41670 */
[----:B------:R-:W-:-:S07]  /*25ac0*/  ISETP.LT.OR P6, PT, R0, 0x12, !P0 ;  /* 0x000000120000780c */ /* 0x000fce00047c1670 */
[----:B------:R-:W-:Y:S01]  /*25ad0*/  @!P5 STG.E.U8 desc[UR14][R28.64+0x8], R13 ;  /* 0x0000080d1c00d986 */ /* 0x000fe2000c10110e */
[----:B------:R-:W-:-:S03]  /*25ae0*/  ISETP.LT.OR P5, PT, R0, 0x11, !P0 ;  /* 0x000000110000780c */ /* 0x000fc600047a1670 */
[----:B------:R0:W-:Y:S01]  /*25af0*/  @!P3 STG.E.U8 desc[UR14][R30.64+0x10], R7 ;  /* 0x000010071e00b986 */ /* 0x0001e2000c10110e */
[----:B------:R-:W-:-:S03]  /*25b00*/  ISETP.LT.OR P3, PT, R0, 0x19, !P1 ;  /* 0x000000190000780c */ /* 0x000fc60004f61670 */
[----:B------:R1:W-:Y:S01]  /*25b10*/  @!P2 STG.E.U8 desc[UR14][R30.64+0x11], R9 ;  /* 0x000011091e00a986 */ /* 0x0003e2000c10110e */
[----:B------:R-:W-:Y:S02]  /*25b20*/  ISETP.LT.OR P2, PT, R0, 0x1a, !P1 ;  /* 0x0000001a0000780c */ /* 0x000fe40004f41670 */
[----:B0-----:R-:W-:Y:S01]  /*25b30*/  F2FP.SATFINITE.E5M2.F32.PACK_AB_MERGE_C R7, RZ, R2, RZ ;  /* 0x00000002ff07723e */ /* 0x001fe200048060ff */
[----:B------:R-:W-:Y:S01]  /*25b40*/  FMUL R2, R40, UR20 ;  /* 0x0000001428027c20 */ /* 0x000fe20008400000 */
[----:B-1----:R-:W-:Y:S01]  /*25b50*/  F2FP.SATFINITE.E5M2.F32.PACK_AB_MERGE_C R9, RZ, R3, RZ ;  /* 0x00000003ff09723e */ /* 0x002fe200048060ff */
[----:B------:R-:W4:Y:S01]  /*25b60*/  LDL.LU R40, [R1+0x2ac] ;  /* 0x0002ac0001287983 */ /* 0x000f220000300800 */
[----:B------:R-:W-:-:S03]  /*25b70*/  F2FP.SATFINITE.E5M2.F32.PACK_AB_MERGE_C R13, RZ, R4, RZ ;  /* 0x00000004ff0d723e */ /* 0x000fc600048060ff */
[----:B------:R0:W-:Y:S01]  /*25b80*/  @!P6 STG.E.U8 desc[UR14][R28.64+0x11], R7 ;  /* 0x000011071c00e986 */ /* 0x0001e2000c10110e */
[----:B------:R-:W-:Y:S01]  /*25b90*/  ISETP.LT.OR P6, PT, R0, 0x1a, !P0 ;  /* 0x0000001a0000780c */ /* 0x000fe200047c1670 */
[----:B------:R-:W-:Y:S02]  /*25ba0*/  FMUL R3, R39, UR20 ;  /* 0x0000001427037c20 */ /* 0x000fe40008400000 */
[----:B------:R-:W4:Y:S01]  /*25bb0*/  LDL.LU R39, [R1+0x2b0] ;  /* 0x0002b00001277983 */ /* 0x000f220000300800 */
[----:B0-----:R-:W-:-:S03]  /*25bc0*/  F2FP.SATFINITE.E5M2.F32.PACK_AB_MERGE_C R7, RZ, R2, RZ ;  /* 0x00000002ff07723e */ /* 0x001fc600048060ff */
[----:B------:R-:W-:Y:S04]  /*25bd0*/  @!P5 STG.E.U8 desc[UR14][R28.64+0x10], R11 ;  /* 0x0000100b1c00d986 */ /* 0x000fe8000c10110e */
[----:B------:R0:W-:Y:S04]  /*25be0*/  @!P3 STG.E.U8 desc[UR14][R30.64+0x18], R9 ;  /* 0x000018091e00b986 */ /* 0x0001e8000c10110e */
[----:B------:R1:W-:Y:S01]  /*25bf0*/  @!P2 STG.E.U8 desc[UR14][R30.64+0x19], R13 ;  /* 0x0000190d1e00a986 */ /* 0x0003e2000c10110e */
[----:B0-----:R-:W-:-:S03]  /*25c00*/  F2FP.SATFINITE.E5M2.F32.PACK_AB_MERGE_C R9, RZ, R3, RZ ;  /* 0x00000003ff09723e */ /* 0x001fc600048060ff */
[----:B------:R0:W-:Y:S01]  /*25c10*/  @!P6 STG.E.U8 desc[UR14][R28.64+0x19], R7 ;  /* 0x000019071c00e986 */ /* 0x0001e2000c10110e */
[----:B------:R-:W-:-:S03]  /*25c20*/  FMUL R4, R38, UR20 ;  /* 0x0000001426047c20 */ /* 0x000fc60008400000 */
[----:B------:R-:W4:Y:S02]  /*25c30*/  LDL.LU R38, [R1+0x2b4] ;  /* 0x0002b40001267983 */ /* 0x000f240000300800 */
[----:B------:R-:W-:Y:S01]  /*25c40*/  F2FP.SATFINITE.E5M2.F32.PACK_AB_MERGE_C R11, RZ, R4, RZ ;  /* 0x00000004ff0b723e */ /* 0x000fe200048060ff */
[----:B------:R-:W-:Y:S02]  /*25c50*/  FMUL R2, R37, UR20 ;  /* 0x0000001425027c20 */ /* 0x000fe40008400000 */
[----:B------:R-:W4:Y:S03]  /*25c60*/  LDL.LU R37, [R1+0x2b8] ;  /* 0x0002b80001257983 */ /* 0x000f260000300800 */
[----:B-1----:R-:W-:Y:S01]  /*25c70*/  F2FP.SATFINITE.E5M2.F32.PACK_AB_MERGE_C R13, RZ, R2, RZ ;  /* 0x00000002ff0d723e */ /* 0x002fe200048060ff */
[----:B------:R-:W-:Y:S02]  /*25c80*/  FMUL R3, R36, UR20 ;  /* 0x0000001424037c20 */ /* 0x000fe40008400000 */
[----:B------:R-:W4:Y:S01]  /*25c90*/  LDL.LU R36, [R1+0x2bc] ;  /* 0x0002bc0001247983 */ /* 0x000f220000300800 */
[----:B--2---:R-:W-:-:S03]  /*25ca0*/  FMUL R2, R35, UR20 ;  /* 0x0000001423027c20 */ /* 0x004fc60008400000 */
[----:B------:R-:W2:Y:S02]  /*25cb0*/  LDL.LU R35, [R1+0x2c0] ;  /* 0x0002c00001237983 */ /* 0x000ea40000300800 */
[----:B0-----:R-:W-:Y:S01]  /*25cc0*/  F2FP.SATFINITE.E5M2.F32.PACK_AB_MERGE_C R7, RZ, R2, RZ ;  /* 0x00000002ff07723e */ /* 0x001fe200048060ff */
[----:B---3--:R-:W-:Y:S02]  /*25cd0*/  FMUL R4, R33, UR20 ;  /* 0x0000001421047c20 */ /* 0x008fe40008400000 */
[----:B------:R-:W3:Y:S01]  /*25ce0*/  LDL.LU R33, [R1+0x2c4] ;  /* 0x0002c40001217983 */ /* 0x000ee20000300800 */
[----:B----4-:R-:W-:-:S03]  /*25cf0*/  FMUL R2, R32, UR20 ;  /* 0x0000001420027c20 */ /* 0x010fc60008400000 */
[----:B------:R-:W4:Y:S01]  /*25d00*/  LDL.LU R32, [R1+0x2c8] ;  /* 0x0002c80001207983 */ /* 0x000f220000300800 */
[C---:B------:R-:W-:Y:S02]  /*25d10*/  ISETP.LT.OR P5, PT, R0.reuse, 0x19, !P0 ;  /* 0x000000190000780c */ /* 0x040fe400047a1670 */
[C---:B------:R-:W-:Y:S02]  /*25d20*/  ISETP.LT.OR P3, PT, R0.reuse, 0x21, !P1 ;  /* 0x000000210000780c */ /* 0x040fe40004f61670 */
[C---:B------:R-:W-:Y:S02]  /*25d30*/  ISETP.LT.OR P2, PT, R0.reuse, 0x22, !P1 ;  /* 0x000000220000780c */ /* 0x040fe40004f41670 */
[----:B------:R-:W-:Y:S02]  /*25d40*/  F2FP.SATFINITE.E5M2.F32.PACK_AB_MERGE_C R5, RZ, R5, RZ ;  /* 0x00000005ff05723e */ /* 0x000fe400048060ff */
[----:B------:R-:W-:-:S05]  /*25d50*/  ISETP.LT.OR P6, PT, R0, 0x22, !P0 ;  /* 0x000000220000780c */ /* 0x000fca00047c1670 */
[----:B------:R0:W-:Y:S01]  /*25d60*/  @!P5 STG.E.U8 desc[UR14][R28.64+0x18], R5 ;  /* 0x000018051c00d986 */ /* 0x0001e2000c10110e */
[----:B------:R-:W-:-:S03]  /*25d70*/  ISETP.LT.OR P5, PT, R0, 0x21, !P0 ;  /* 0x000000210000780c */ /* 0x000fc600047a1670 */
[----:B------:R-:W-:Y:S01]  /*25d80*/  @!P3 STG.E.U8 desc[UR14][R30.64+0x20], R9 ;  /* 0x000020091e00b986 */ /* 0x000fe2000c10110e */
[----:B------:R-:W-:-:S03]  /*25d90*/  ISETP.LT.OR P3, PT, R0, 0x29, !P1 ;  /* 0x000000290000780c */ /* 0x000fc60004f61670 */
[----:B------:R1:W-:Y:S01]  /*25da0*/  @!P2 STG.E.U8 desc[UR14][R30.64+0x21], R11 ;  /* 0x0000210b1e00a986 */ /* 0x0003e2000c10110e */
[----:B------:R-:W-:Y:S02]  /*25db0*/  ISETP.LT.OR P2, PT, R0, 0x2a, !P1 ;  /* 0x0000002a0000780c */ /* 0x000fe40004f41670 */
[----:B0-----:R-:W-:Y:S02]  /*25dc0*/  F2FP.SATFINITE.E5M2.F32.PACK_AB_MERGE_C R5, RZ, R3, RZ ;  /* 0x00000003ff05723e */ /* 0x001fe400048060ff */
[----:B-1----:R-:W-:Y:S01]  /*25dd0*/  F2FP.SATFINITE.E5M2.F32.PACK_AB_MERGE_C R11, RZ, R2, RZ ;  /* 0x00000002ff0b723e */ /* 0x002fe200048060ff */
[----:B------:R-:W-:Y:S02]  /*25de0*/  FMUL R2, R40, UR20 ;  /* 0x0000001428027c20 */ /* 0x000fe40008400000 */
[----:B------:R-:W4:Y:S01]  /*25df0*/  LDL.LU R40, [R1+0x2cc] ;  /* 0x0002cc0001287983 */ /* 0x000f220000300800 */
[----:B------:R-:W-:-:S03]  /*25e00*/  F2FP.SATFINITE.E5M2.F32.PACK_AB_MERGE_C R9, RZ, R4, RZ ;  /* 0x00000004ff09723e */ /* 0x000fc600048060ff */
[----:B------:R-:W-:Y:S01]  /*25e10*/  @!P6 STG.E.U8 desc[UR14][R28.64+0x21], R5 ;  /* 0x000021051c00e986 */ /* 0x000fe2000c10110e */
[----:B------:R-:W-:-:S03]  /*25e20*/  FMUL R3, R39, UR20 ;  /* 0x0000001427037c20 */ /* 0x000fc60008400000 */
[----:B------:R-:W4:Y:S01]  /*25e30*/  LDL.LU R39, [R1+0x2d0] ;  /* 0x0002d00001277983 */ /* 0x000f220000300800 */
[----:B------:R-:W-:-:S03]  /*25e40*/  ISETP.LT.OR P6, PT, R0, 0x2a, !P0 ;  /* 0x0000002a0000780c */ /* 0x000fc600047c1670 */
[----:B------:R-:W-:Y:S04]  /*25e50*/  @!P5 STG.E.U8 desc[UR14][R28.64+0x20], R13 ;  /* 0x0000200d1c00d986 */ /* 0x000fe8000c10110e */
[----:B------:R0:W-:Y:S04]  /*25e60*/  @!P3 STG.E.U8 desc[UR14][R30.64+0x28], R7 ;  /* 0x000028071e00b986 */ /* 0x0001e8000c10110e */
[----:B------:R1:W-:Y:S01]  /*25e70*/  @!P2 STG.E.U8 desc[UR14][R30.64+0x29], R9 ;  /* 0x000029091e00a986 */ /* 0x0003e2000c10110e */
[----:B0-----:R-:W-:Y:S02]  /*25e80*/  F2FP.SATFINITE.E5M2.F32.PACK_AB_MERGE_C R7, RZ, R2, RZ ;  /* 0x00000002ff07723e */ /* 0x001fe400048060ff */
[----:B-1----:R-:W-:-:S03]  /*25e90*/  F2FP.SATFINITE.E5M2.F32.PACK_AB_MERGE_C R9, RZ, R3, RZ ;  /* 0x00000003ff09723e */ /* 0x002fc600048060ff */
[----:B------:R0:W-:Y:S01]  /*25ea0*/  @!P6 STG.E.U8 desc[UR14][R28.64+0x29], R7 ;  /* 0x000029071c00e986 */ /* 0x0001e2000c10110e */
[----:B------:R-:W-:-:S03]  /*25eb0*/  FMUL R4, R38, UR20 ;  /* 0x0000001426047c20 */ /* 0x000fc60008400000 */
[----:B------:R-:W4:Y:S02]  /*25ec0*/  LDL.LU R38, [R1+0x2d4] ;  /* 0x0002d40001267983 */ /* 0x000f240000300800 */
[----:B------:R-:W-:Y:S01]  /*25ed0*/  F2FP.SATFINITE.E5M2.F32.PACK_AB_MERGE_C R13, RZ, R4, RZ ;  /* 0x00000004ff0d723e */ /* 0x000fe200048060ff */
        /* <DEDUP_REMOVED lines=21> */
[----:B------:R-:W-:Y:S02]  /*26030*/  F2FP.SATFINITE.E5M2.F32.PACK_AB_MERGE_C R5, RZ, R5, RZ ;  /* 0x00000005ff05723e */ /* 0x000fe400048060ff */
[----:B0-----:R-:W-:Y:S02]  /*26040*/  F2FP.SATFINITE.E5M2.F32.PACK_AB_MERGE_C R13, RZ, R2, RZ ;  /* 0x00000002ff0d723e */ /* 0x001fe400048060ff */
[----:B-1----:R-:W-:Y:S01]  /*26050*/  F2FP.SATFINITE.E5M2.F32.PACK_AB_MERGE_C R9, RZ, R3, RZ ;  /* 0x00000003ff09723e */ /* 0x002fe200048060ff */
[----:B------:R-:W-:Y:S02]  /*26060*/  FMUL R3, R40, UR20 ;  /* 0x0000001428037c20 */ /* 0x000fe40008400000 */
[----:B------:R-:W4:Y:S01]  /*26070*/  LDL.LU R40, [R1+0x2ec] ;  /* 0x0002ec0001287983 */ /* 0x000f220000300800 */
[----:B------:R-:W-:Y:S01]  /*26080*/  F2FP.SATFINITE.E5M2.F32.PACK_AB_MERGE_C R11, RZ, R4, RZ ;  /* 0x00000004ff0b723e */ /* 0x000fe200048060ff */
[----:B------:R-:W-:-:S02]  /*26090*/  FMUL R2, R39, UR20 ;  /* 0x0000001427027c20 */ /* 0x000fc40008400000 */
[----:B------:R-:W4:Y:S04]  /*260a0*/  LDL.LU R39, [R1+0x2f0] ;  /* 0x0002f00001277983 */ /* 0x000f280000300800 */
[----:B------:R0:W-:Y:S01]  /*260b0*/  @!P6 STG.E.U8 desc[UR14][R28.64+0x31], R7 ;  /* 0x000031071c00e986 */ /* 0x0001e2000c10110e */
[----:B------:R-:W-:-:S03]  /*260c0*/  ISETP.LT.OR P6, PT, R0, 0x3a, !P0 ;  /* 0x0000003a0000780c */ /* 0x000fc600047c1670 */
[----:B------:R1:W-:Y:S01]  /*260d0*/  @!P5 STG.E.U8 desc[UR14][R28.64+0x30], R5 ;  /* 0x000030051c00d986 */ /* 0x0003e2000c10110e */
[----:B0-----:R-:W-:-:S03]  /*260e0*/  F2FP.SATFINITE.E5M2.F32.PACK_AB_MERGE_C R7, RZ, R2, RZ ;  /* 0x00000002ff07723e */ /* 0x001fc600048060ff */
[----:B------:R-:W-:Y:S01]  /*260f0*/  @!P2 STG.E.U8 desc[UR14][R30.64+0x39], R11 ;  /* 0x0000390b1e00a986 */ /* 0x000fe2000c10110e */
[----:B-1----:R-:W-:-:S03]  /*26100*/  F2FP.SATFINITE.E5M2.F32.PACK_AB_MERGE_C R5, RZ, R3, RZ ;  /* 0x00000003ff05723e */ /* 0x002fc600048060ff */
[----:B------:R0:W-:Y:S04]  /*26110*/  @!P3 STG.E.U8 desc[UR14][R30.64+0x38], R9 ;  /* 0x000038091e00b986 */ /* 0x0001e8000c10110e */
[----:B------:R4:W-:Y:S01]  /*26120*/  @!P6 STG.E.U8 desc[UR14][R28.64+0x39], R5 ;  /* 0x000039051c00e986 */ /* 0x0009e2000c10110e */
[----:B------:R-:W-:-:S03]  /*26130*/  FMUL R4, R38, UR20 ;  /* 0x0000001426047c20 */ /* 0x000fc60008400000 */
[----:B------:R-:W4:Y:S02]  /*26140*/  LDL.LU R38, [R1+0x2f4] ;  /* 0x0002f40001267983 */ /* 0x000f240000300800 */
[----:B0-----:R-:W-:Y:S01]  /*26150*/  F2FP.SATFINITE.E5M2.F32.PACK_AB_MERGE_C R9, RZ, R4, RZ ;  /* 0x00000004ff09723e */ /* 0x001fe200048060ff */
        /* <DEDUP_REMOVED lines=26> */
[----:B------:R0:W-:Y:S01]  /*26300*/  @!P6 STG.E.U8 desc[UR14][R28.64+0x41], R7 ;  /* 0x000041071c00e986 */ /* 0x0001e2000c10110e */
[----:B------:R-:W-:-:S03]  /*26310*/  FMUL R3, R39, UR20 ;  /* 0x0000001427037c20 */ /* 0x000fc60008400000 */
[----:B------:R-:W4:Y:S01]  /*26320*/  LDL.LU R39, [R1+0x310] ;  /* 0x0003100001277983 */ /* 0x000f220000300800 */
[----:B------:R-:W-:Y:S02]  /*26330*/  ISETP.LT.OR P6, PT, R0, 0x4a, !P0 ;  /* 0x0000004a0000780c */ /* 0x000fe400047c1670 */
[----:B0-----:R-:W-:Y:S01]  /*26340*/  F2FP.SATFINITE.E5M2.F32.PACK_AB_MERGE_C R7, RZ, R2, RZ ;  /* 0x00000002ff07723e */ /* 0x001fe200048060ff */
        /* <DEDUP_REMOVED lines=155> */
[----:B------:R-:W-:Y:S01]  /*26d00*/  F2FP.SATFINITE.E5M2.F32.PACK_AB_MERGE_C R9, RZ, R4, RZ ;  /* 0x00000004ff09723e */ /* 0x000fe200048060ff */
[----:B------:R-:W-:-:S02]  /*26d10*/  FMUL R3, R39, UR20 ;  /* 0x0000001427037c20 */ /* 0x000fc40008400000 */
[----:B------:R-:W4:Y:S04]  /*26d20*/  LDL.LU R39, [R1+0x390] ;  /* 0x0003900001277983 */ /* 0x000f280000300800 */
[----:B------:R-:W-:Y:S04]  /*26d30*/  @!P6 STG.E.U8 desc[UR14][R28.64+0x81], R5 ;  /* 0x000081051c00e986 */ /* 0x000fe8000c10110e */
[----:B------:R-:W-:Y:S04]  /*26d40*/  @!P5 STG.E.U8 desc[UR14][R28.64+0x80], R13 ;  /* 0x0000800d1c00d986 */ /* 0x000fe8000c10110e */
[----:B------:R0:W-:Y:S04]  /*26d50*/  @!P3 STG.E.U8 desc[UR14][R30.64+0x88], R7 ;  /* 0x000088071e00b986 */ /* 0x0001e8000c10110e */
[----:B------:R1:W-:Y:S01]  /*26d60*/  @!P2 STG.E.U8 desc[UR14][R30.64+0x89], R9 ;  /* 0x000089091e00a986 */ /* 0x0003e2000c10110e */
[----:B0-----:R-:W-:-:S02]  /*26d70*/  F2FP.SATFINITE.E5M2.F32.PACK_AB_MERGE_C R7, RZ, R2, RZ ;  /* 0x00000002ff07723e */ /* 0x001fc400048060ff */
[----:B-1----:R-:W-:Y:S01]  /*26d80*/  F2FP.SATFINITE.E5M2.F32.PACK_AB_MERGE_C R9, RZ, R3, RZ ;  /* 0x00000003ff09723e */ /* 0x002fe200048060ff */
[----:B------:R-:W-:Y:S02]  /*26d90*/  FMUL R4, R38, UR20 ;  /* 0x0000001426047c20 */ /* 0x000fe40008400000 */
[----:B------:R-:W4:Y:S03]  /*26da0*/  LDL.LU R38, [R1+0x394] ;  /* 0x0003940001267983 */ /* 0x000f260000300800 */
[----:B------:R-:W-:Y:S01]  /*26db0*/  F2FP.SATFINITE.E5M2.F32.PACK_AB_MERGE_C R13, RZ, R4, RZ ;  /* 0x00000004ff0d723e */ /* 0x000fe200048060ff */
[----:B------:R-:W-:Y:S02]  /*26dc0*/  FMUL R5, R37, UR20 ;  /* 0x0000001425057c20 */ /* 0x000fe40008400000 */
[----:B------:R-:W4:Y:S01]  /*26dd0*/  LDL.LU R37, [R1+0x398] ;  /* 0x0003980001257983 */ /* 0x000f220000300800 */
[----:B------:R-:W-:-:S03]  /*26de0*/  FMUL R2, R36, UR20 ;  /* 0x0000001424027c20 */ /* 0x000fc60008400000 */
[----:B------:R-:W4:Y:S01]  /*26df0*/  LDL.LU R36, [R1+0x39c] ;  /* 0x00039c0001247983 */ /* 0x000f220000300800 */
[----:B--2---:R-:W-:-:S03]  /*26e00*/  FMUL R3, R35, UR20 ;  /* 0x0000001423037c20 */ /* 0x004fc60008400000 */
[----:B------:R-:W2:Y:S01]  /*26e10*/  LDL.LU R35, [R1+0x3a0] ;  /* 0x0003a00001237983 */ /* 0x000ea20000300800 */
        /* <DEDUP_REMOVED lines=9> */
[----:B------:R0:W-:Y:S01]  /*26eb0*/  @!P6 STG.E.U8 desc[UR14][R28.64+0x89], R7 ;  /* 0x000089071c00e986 */ /* 0x0001e2000c10110e */
[----:B------:R-:W-:-:S03]  /*26ec0*/  ISETP.LT.OR P6, PT, R0, 0x92, !P0 ;  /* 0x000000920000780c */ /* 0x000fc600047c1670 */
[----:B------:R-:W-:Y:S01]  /*26ed0*/  @!P5 STG.E.U8 desc[UR14][R28.64+0x88], R11 ;  /* 0x0000880b1c00d986 */ /* 0x000fe2000c10110e */
[----:B------:R-:W-:-:S03]  /*26ee0*/  ISETP.LT.OR P5, PT, R0, 0x91, !P0 ;  /* 0x000000910000780c */ /* 0x000fc600047a1670 */
[----:B------:R1:W-:Y:S01]  /*26ef0*/  @!P3 STG.E.U8 desc[UR14][R30.64+0x90], R9 ;  /* 0x000090091e00b986 */ /* 0x0003e2000c10110e */
[C---:B------:R-:W-:Y:S02]  /*26f00*/  ISETP.LT.OR P3, PT, R0.reuse, 0x99, !P1 ;  /* 0x000000990000780c */ /* 0x040fe40004f61670 */
[----:B0-----:R-:W-:Y:S01]  /*26f10*/  F2FP.SATFINITE.E5M2.F32.PACK_AB_MERGE_C R7, RZ, R2, RZ ;  /* 0x00000002ff07723e */ /* 0x001fe200048060ff */
[----:B------:R-:W-:Y:S01]  /*26f20*/  @!P2 STG.E.U8 desc[UR14][R30.64+0x91], R13 ;  /* 0x0000910d1e00a986 */ /* 0x000fe2000c10110e */
[----:B------:R-:W-:Y:S02]  /*26f30*/  ISETP.LT.OR P2, PT, R0, 0x9a, !P1 ;  /* 0x0000009a0000780c */ /* 0x000fe40004f41670 */
        /* <DEDUP_REMOVED lines=86> */
[----:B------:R0:W-:Y:S01]  /*274a0*/  @!P6 STG.E.U8 desc[UR14][R28.64+0xb1], R7 ;  /* 0x0000b1071c00e986 */ /* 0x0001e2000c10110e */
[----:B------:R-:W-:-:S03]  /*274b0*/  ISETP.LT.OR P6, PT, R0, 0xba, !P0 ;  /* 0x000000ba0000780c */ /* 0x000fc600047c1670 */
[----:B------:R-:W4:Y:S04]  /*274c0*/  LDL.LU R39, [R1+0x3f0] ;  /* 0x0003f00001277983 */ /* 0x000f280000300800 */
        /* <DEDUP_REMOVED lines=33> */
[----:B------:R0:W-:Y:S01]  /*276e0*/  @!P6 STG.E.U8 desc[UR14][R28.64+0xc1], R7 ;  /* 0x0000c1071c00e986 */ /* 0x0001e2000c10110e */
[----:B------:R-:W-:-:S03]  /*276f0*/  ISETP.LT.OR P6, PT, R0, 0xca, !P0 ;  /* 0x000000ca0000780c */ /* 0x000fc600047c1670 */
[----:B------:R-:W4:Y:S01]  /*27700*/  LDL.LU R40, [R1+0x40c] ;  /* 0x00040c0001287983 */ /* 0x000f220000300800 */
[----:B------:R-:W-:Y:S01]  /*27710*/  F2FP.SATFINITE.E5M2.F32.PACK_AB_MERGE_C R13, RZ, R4, RZ ;  /* 0x00000004ff0d723e */ /* 0x000fe200048060ff */
        /* <DEDUP_REMOVED lines=24> */
[C---:B------:R-:W-:Y:S01]  /*278a0*/  ISETP.LT.OR P3, PT, R0.reuse, 0xd1, !P1 ;  /* 0x000000d10000780c */ /* 0x040fe20004f61670 */
[----:B------:R-:W4:Y:S01]  /*278b0*/  LDL.LU R42, [R1+0x42c] ;  /* 0x00042c00012a7983 */ /* 0x000f220000300800 */
[C---:B------:R-:W-:Y:S02]  /*278c0*/  ISETP.LT.OR P2, PT, R0.reuse, 0xd2, !P1 ;  /* 0x000000d20000780c */ /* 0x040fe40004f41670 */
[----:B------:R-:W-:Y:S02]  /*278d0*/  ISETP.LT.OR P6, PT, R0, 0xd2, !P0 ;  /* 0x000000d20000780c */ /* 0x000fe400047c1670 */
[----:B------:R-:W-:-:S05]  /*278e0*/  F2FP.SATFINITE.E5M2.F32.PACK_AB_MERGE_C R5, RZ, R5, RZ ;  /* 0x00000005ff05723e */ /* 0x000fca00048060ff */
[----:B------:R0:W-:Y:S01]  /*278f0*/  @!P5 STG.E.U8 desc[UR14][R28.64+0xc8], R5 ;  /* 0x0000c8051c00d986 */ /* 0x0001e2000c10110e */
[----:B------:R-:W-:-:S03]  /*27900*/  ISETP.LT.OR P5, PT, R0, 0xd1, !P0 ;  /* 0x000000d10000780c */ /* 0x000fc600047a1670 */
[----:B------:R-:W-:Y:S01]  /*27910*/  @!P3 STG.E.U8 desc[UR14][R30.64+0xd0], R9 ;  /* 0x0000d0091e00b986 */ /* 0x000fe2000c10110e */
[----:B------:R-:W-:-:S03]  /*27920*/  ISETP.LT.OR P3, PT, R0, 0xd9, !P1 ;  /* 0x000000d90000780c */ /* 0x000fc60004f61670 */
[----:B------:R1:W-:Y:S01]  /*27930*/  @!P2 STG.E.U8 desc[UR14][R30.64+0xd1], R11 ;  /* 0x0000d10b1e00a986 */ /* 0x0003e2000c10110e */
[----:B0-----:R-:W-:Y:S02]  /*27940*/  F2FP.SATFINITE.E5M2.F32.PACK_AB_MERGE_C R5, RZ, R3, RZ ;  /* 0x00000003ff05723e */ /* 0x001fe400048060ff */
[----:B------:R-:W-:-:S03]  /*27950*/  ISETP.LT.OR P2, PT, R0, 0xda, !P1 ;  /* 0x000000da0000780c */ /* 0x000fc60004f41670 */
[----:B------:R-:W-:Y:S01]  /*27960*/  @!P6 STG.E.U8 desc[UR14][R28.64+0xd1], R5 ;  /* 0x0000d1051c00e986 */ /* 0x000fe2000c10110e */
[----:B-1----:R-:W-:Y:S02]  /*27970*/  F2FP.SATFINITE.E5M2.F32.PACK_AB_MERGE_C R11, RZ, R2, RZ ;  /* 0x00000002ff0b723e */ /* 0x002fe400048060ff */
[----:B------:R-:W-:Y:S01]  /*27980*/  ISETP.LT.OR P6, PT, R0, 0xda, !P0 ;  /* 0x000000da0000780c */ /* 0x000fe200047c1670 */
[----:B------:R-:W-:Y:S02]  /*27990*/  FMUL R2, R40, UR20 ;  /* 0x0000001428027c20 */ /* 0x000fe40008400000 */
[----:B------:R-:W4:Y:S01]  /*279a0*/  LDL.LU R40, [R1+0x430] ;  /* 0x0004300001287983 */ /* 0x000f220000300800 */
[----:B------:R-:W-:-:S03]  /*279b0*/  FMUL R3, R39, UR20 ;  /* 0x0000001427037c20 */ /* 0x000fc60008400000 */
[----:B------:R-:W4:Y:S01]  /*279c0*/  LDL.LU R39, [R1+0x434] ;  /* 0x0004340001277983 */ /* 0x000f220000300800 */
[----:B------:R-:W-:-:S03]  /*279d0*/  F2FP.SATFINITE.E5M2.F32.PACK_AB_MERGE_C R9, RZ, R4, RZ ;  /* 0x00000004ff09723e */ /* 0x000fc600048060ff */
        /* <DEDUP_REMOVED lines=13> */
[----:B--2---:R-:W-:Y:S01]  /*27ab0*/  FMUL R3, R35, UR20 ;  /* 0x0000001423037c20 */ /* 0x004fe20008400000 */
[----:B0-----:R-:W-:Y:S02]  /*27ac0*/  F2FP.SATFINITE.E5M2.F32.PACK_AB_MERGE_C R7, RZ, R2, RZ ;  /* 0x00000002ff07723e */ /* 0x001fe400048060ff */
        /* <DEDUP_REMOVED lines=15> */
[----:B------:R-:W-:Y:S02]  /*27bc0*/  F2FP.SATFINITE.E5M2.F32.PACK_AB_MERGE_C R5, RZ, R5, RZ ;  /* 0x00000005ff05723e */ /* 0x000fe400048060ff */
[----:B0-----:R-:W-:Y:S01]  /*27bd0*/  F2FP.SATFINITE.E5M2.F32.PACK_AB_MERGE_C R11, RZ, R4, RZ ;  /* 0x00000004ff0b723e */ /* 0x001fe200048060ff */
[----:B------:R0:W-:Y:S01]  /*27be0*/  @!P6 STG.E.U8 desc[UR14][R28.64+0xe1], R7 ;  /* 0x0000e1071c00e986 */ /* 0x0001e2000c10110e */
[C---:B------:R-:W-:Y:S02]  /*27bf0*/  ISETP.LT.OR P6, PT, R0.reuse, 0xea, !P0 ;  /* 0x000000ea0000780c */ /* 0x040fe400047c1670 */
[----:B-1----:R-:W-:Y:S01]  /*27c00*/  F2FP.SATFINITE.E5M2.F32.PACK_AB_MERGE_C R9, RZ, R3, RZ ;  /* 0x00000003ff09723e */ /* 0x002fe200048060ff */
[----:B------:R1:W-:Y:S01]  /*27c10*/  @!P5 STG.E.U8 desc[UR14][R28.64+0xe0], R5 ;  /* 0x0000e0051c00d986 */ /* 0x0003e2000c10110e */
[----:B------:R-:W-:-:S03]  /*27c20*/  ISETP.LT.OR P5, PT, R0, 0xe9, !P0 ;  /* 0x000000e90000780c */ /* 0x000fc600047a1670 */
[----:B------:R-:W-:Y:S01]  /*27c30*/  @!P2 STG.E.U8 desc[UR14][R30.64+0xe9], R11 ;  /* 0x0000e90b1e00a986 */ /* 0x000fe2000c10110e */
[----:B------:R-:W-:Y:S01]  /*27c40*/  ISETP.LT.OR P2, PT, R0, 0xf2, !P1 ;  /* 0x000000f20000780c */ /* 0x000fe20004f41670 */
[----:B------:R-:W-:Y:S02]  /*27c50*/  FMUL R3, R42, UR20 ;  /* 0x000000142a037c20 */ /* 0x000fe40008400000 */
[----:B------:R1:W-:Y:S01]  /*27c60*/  @!P3 STG.E.U8 desc[UR14][R30.64+0xe8], R9 ;  /* 0x0000e8091e00b986 */ /* 0x0003e2000c10110e */
[----:B------:R-:W-:Y:S02]  /*27c70*/  ISETP.LT.OR P3, PT, R0, 0xf1, !P1 ;  /* 0x000000f10000780c */ /* 0x000fe40004f61670 */
[----:B------:R-:W-:Y:S01]  /*27c80*/  F2FP.SATFINITE.E5M2.F32.PACK_AB_MERGE_C R13, RZ, R2, RZ ;  /* 0x00000002ff0d723e */ /* 0x000fe200048060ff */
[----:B------:R-:W-:Y:S01]  /*27c90*/  FMUL R4, R39, UR20 ;  /* 0x0000001427047c20 */ /* 0x000fe20008400000 */
[----:B------:R-:W-:Y:S01]  /*27ca0*/  FMUL R2, R40, UR20 ;  /* 0x0000001428027c20 */ /* 0x000fe20008400000 */
[----:B------:R-:W-:-:S03]  /*27cb0*/  F2FP.SATFINITE.E5M2.F32.PACK_AB_MERGE_C R3, RZ, R3, RZ ;  /* 0x00000003ff03723e */ /* 0x000fc600048060ff */
[----:B0-----:R-:W-:Y:S02]  /*27cc0*/  F2FP.SATFINITE.E5M2.F32.PACK_AB_MERGE_C R7, RZ, R4, RZ ;  /* 0x00000004ff07723e */ /* 0x001fe400048060ff */
[----:B-1----:R-:W-:Y:S01]  /*27cd0*/  F2FP.SATFINITE.E5M2.F32.PACK_AB_MERGE_C R5, RZ, R2, RZ ;  /* 0x00000002ff05723e */ /* 0x002fe200048060ff */
[----:B------:R-:W-:Y:S01]  /*27ce0*/  @!P5 STG.E.U8 desc[UR14][R28.64+0xe8], R13 ;  /* 0x0000e80d1c00d986 */ /* 0x000fe2000c10110e */
[----:B------:R-:W-:-:S03]  /*27cf0*/  ISETP.LT.OR P5, PT, R0, 0xf1, !P0 ;  /* 0x000000f10000780c */ /* 0x000fc600047a1670 */
[----:B------:R2:W-:Y:S01]  /*27d00*/  @!P6 STG.E.U8 desc[UR14][R28.64+0xe9], R3 ;  /* 0x0000e9031c00e986 */ /* 0x0005e2000c10110e */
[----:B------:R-:W-:-:S03]  /*27d10*/  ISETP.LT.OR P6, PT, R0, 0xf2, !P0 ;  /* 0x000000f20000780c */ /* 0x000fc600047c1670 */
[----:B------:R0:W-:Y:S01]  /*27d20*/  @!P2 STG.E.U8 desc[UR14][R30.64+0xf1], R7 ;  /* 0x0000f1071e00a986 */ /* 0x0001e2000c10110e */
[C---:B------:R-:W-:Y:S02]  /*27d30*/  ISETP.LT.OR P2, PT, R0.reuse, 0xf9, !P1 ;  /* 0x000000f90000780c */ /* 0x040fe40004f41670 */
[C---:B------:R-:W-:Y:S01]  /*27d40*/  ISETP.LT.OR P1, PT, R0.reuse, 0xfa, !P1 ;  /* 0x000000fa0000780c */ /* 0x040fe20004f21670 */
[----:B------:R4:W-:Y:S01]  /*27d50*/  @!P3 STG.E.U8 desc[UR14][R30.64+0xf0], R5 ;  /* 0x0000f0051e00b986 */ /* 0x0009e2000c10110e */
[C---:B------:R-:W-:Y:S02]  /*27d60*/  ISETP.LT.OR P3, PT, R0.reuse, 0xf9, !P0 ;  /* 0x000000f90000780c */ /* 0x040fe40004761670 */
[----:B------:R-:W-:Y:S01]  /*27d70*/  ISETP.LT.OR P0, PT, R0, 0xfa, !P0 ;  /* 0x000000fa0000780c */ /* 0x000fe20004701670 */
[----:B------:R-:W-:-:S05]  /*27d80*/  FMUL R2, R38, UR20 ;  /* 0x0000001426027c20 */ /* 0x000fca0008400000 */
[----:B------:R-:W-:-:S05]  /*27d90*/  F2FP.SATFINITE.E5M2.F32.PACK_AB_MERGE_C R9, RZ, R2, RZ ;  /* 0x00000002ff09723e */ /* 0x000fca00048060ff */
[----:B------:R1:W-:Y:S01]  /*27da0*/  @!P5 STG.E.U8 desc[UR14][R28.64+0xf0], R9 ;  /* 0x0000f0091c00d986 */ /* 0x0003e2000c10110e */
[----:B------:R-:W-:Y:S01]  /*27db0*/  FMUL R0, R37, UR20 ;  /* 0x0000001425007c20 */ /* 0x000fe20008400000 */
[----:B------:R-:W-:Y:S01]  /*27dc0*/  FMUL R2, R36, UR20 ;  /* 0x0000001424027c20 */ /* 0x000fe20008400000 */
[----:B--2---:R-:W-:-:S03]  /*27dd0*/  FMUL R3, R35, UR20 ;  /* 0x0000001423037c20 */ /* 0x004fc60008400000 */
[----:B0-----:R-:W-:Y:S02]  /*27de0*/  F2FP.SATFINITE.E5M2.F32.PACK_AB_MERGE_C R7, RZ, R0, RZ ;  /* 0x00000000ff07723e */ /* 0x001fe400048060ff */
[----:B------:R-:W-:Y:S02]  /*27df0*/  F2FP.SATFINITE.E5M2.F32.PACK_AB_MERGE_C R11, RZ, R2, RZ ;  /* 0x00000002ff0b723e */ /* 0x000fe400048060ff */
[----:B------:R-:W-:Y:S01]  /*27e00*/  F2FP.SATFINITE.E5M2.F32.PACK_AB_MERGE_C R3, RZ, R3, RZ ;  /* 0x00000003ff03723e */ /* 0x000fe200048060ff */
[----:B------:R1:W-:Y:S04]  /*27e10*/  @!P6 STG.E.U8 desc[UR14][R28.64+0xf1], R7 ;  /* 0x0000f1071c00e986 */ /* 0x0003e8000c10110e */
[----:B------:R1:W-:Y:S04]  /*27e20*/  @!P2 STG.E.U8 desc[UR14][R30.64+0xf8], R11 ;  /* 0x0000f80b1e00a986 */ /* 0x0003e8000c10110e */
[----:B------:R1:W-:Y:S01]  /*27e30*/  @!P1 STG.E.U8 desc[UR14][R30.64+0xf9], R3 ;  /* 0x0000f9031e009986 */ /* 0x0003e2000c10110e */
[----:B---3--:R-:W-:Y:S01]  /*27e40*/  FMUL R4, R33, UR20 ;  /* 0x0000001421047c20 */ /* 0x008fe20008400000 */
[----:B----4-:R-:W-:-:S04]  /*27e50*/  FMUL R5, R32, UR20 ;  /* 0x0000001420057c20 */ /* 0x010fc80008400000 */
[----:B------:R-:W-:Y:S02]  /*27e60*/  F2FP.SATFINITE.E5M2.F32.PACK_AB_MERGE_C R13, RZ, R4, RZ ;  /* 0x00000004ff0d723e */ /* 0x000fe400048060ff */
[----:B------:R-:W-:-:S03]  /*27e70*/  F2FP.SATFINITE.E5M2.F32.PACK_AB_MERGE_C R5, RZ, R5, RZ ;  /* 0x00000005ff05723e */ /* 0x000fc600048060ff */
[----:B------:R1:W-:Y:S04]  /*27e80*/  @!P3 STG.E.U8 desc[UR14][R28.64+0xf8], R13 ;  /* 0x0000f80d1c00b986 */ /* 0x0003e8000c10110e */
[----:B------:R1:W-:Y:S02]  /*27e90*/  @!P0 STG.E.U8 desc[UR14][R28.64+0xf9], R5 ;  /* 0x0000f9051c008986 */ /* 0x0003e4000c10110e */
.L_x_551:
[----:B------:R-:W-:Y:S05]  /*27ea0*/  BSYNC B0 ;  /* 0x0000000000007941 */ /* 0x000fea0003800000 */
.L_x_37:
[----:B-12---:R-:W2:Y:S04]  /*27eb0*/  LDL.LU R3, [R1+0x458] ;  /* 0x0004580001037983 */ /* 0x006ea80000300800 */
[----:B-----5:R-:W2:Y:S01]  /*27ec0*/  LDL.LU R2, [R1+0x45c] ;  /* 0x00045c0001027983 */ /* 0x020ea20000300800 */
[----:B------:R-:W-:Y:S01]  /*27ed0*/  ULDC UR6, c[0x0][0xc] ;  /* 0x0000030000067ab9 */ /* 0x000fe20000000800 */
[----:B------:R-:W-:Y:S01]  /*27ee0*/  ULDC UR7, c[0x0][0x10] ;  /* 0x0000040000077ab9 */ /* 0x000fe20000000800 */
[----:B---34-:R-:W2:Y:S01]  /*27ef0*/  LDC R5, c[0x0][0x14] ;  /* 0x00000500ff057b82 */ /* 0x018ea20000000800 */
[----:B------:R-:W-:Y:S01]  /*27f00*/  UIMAD.WIDE.U32 UR6, UR6, UR7, URZ ;  /* 0x00000007060672a5 */ /* 0x000fe2000f8e003f */
[----:B------:R-:W-:Y:S01]  /*27f10*/  PRMT R0, RZ, 0x7610, R0 ;  /* 0x00007610ff007816 */ /* 0x000fe20000000000 */
[----:B------:R-:W-:-:S04]  /*27f20*/  UMOV UR9, 0xffffffff ;  /* 0xffffffff00097882 */ /* 0x000fc80000000000 */
[----:B--2---:R-:W-:-:S04]  /*27f30*/  IMAD.WIDE.U32 R2, R5, UR6, R2 ;  /* 0x0000000605027c25 */ /* 0x004fc8000f8e0002 */
[----:B------:R-:W-:Y:S01]  /*27f40*/  IMAD R5, R5, UR7, RZ ;  /* 0x0000000705057c24 */ /* 0x000fe2000f8e02ff */
[----:B------:R-:W-:Y:S01]  /*27f50*/  ULDC.64 UR6, c[0x0][0x650] ;  /* 0x0001940000067ab9 */ /* 0x000fe20000000a00 */
[----:B------:R-:W-:Y:S01]  /*27f60*/  IMAD.MOV.U32 R11, RZ, RZ, R2 ;  /* 0x000000ffff0b7224 */ /* 0x000fe200078e0002 */
[----:B------:R-:W-:Y:S01]  /*27f70*/  ISETP.GE.U32.AND P0, PT, R2, UR6, PT ;  /* 0x0000000602007c0c */ /* 0x000fe2000bf06070 */
[----:B------:R-:W-:Y:S02]  /*27f80*/  IMAD.IADD R13, R3, 0x1, R5 ;  /* 0x00000001030d7824 */ /* 0x000fe400078e0205 */
[----:B------:R-:W-:-:S03]  /*27f90*/  IMAD.MOV.U32 R2, RZ, RZ, -0x1 ;  /* 0xffffffffff027424 */ /* 0x000fc600078e00ff */
[----:B------:R1:W-:Y:S01]  /*27fa0*/  STL [R1+0x458], R13 ;  /* 0x0004580d01007387 */ /* 0x0003e20000100800 */
[----:B------:R-:W-:-:S03]  /*27fb0*/  ISETP.GE.U32.AND.EX P0, PT, R13, UR7, PT, P0 ;  /* 0x000000070d007c0c */ /* 0x000fc6000bf06100 */
[----:B------:R1:W-:Y:S04]  /*27fc0*/  STL [R1+0x45c], R11 ;  /* 0x00045c0b01007387 */ /* 0x0003e80000100800 */
[----:B------:R1:W-:Y:S06]  /*27fd0*/  STL [R1+0x460], R2 ;  /* 0x0004600201007387 */ /* 0x0003ec0000100800 */
[----:B------:R-:W-:Y:S05]  /*27fe0*/  @P0 BRA `(.L_x_552) ;  /* 0x0000000400740947 */ /* 0x000fea0003800000 */
[----:B------:R-:W2:Y:S01]  /*27ff0*/  S2R R8, SR_CTAID.X ;  /* 0x0000000000087919 */ /* 0x000ea20000002500 */
[----:B------:R-:W-:Y:S01]  /*28000*/  ULDC.64 UR18, c[0x0][0x628] ;  /* 0x00018a0000127ab9 */ /* 0x000fe20000000a00 */
[----:B------:R-:W3:Y:S01]  /*28010*/  LDC R9, c[0x0][0x144] ;  /* 0x00005100ff097b82 */ /* 0x000ee20000000800 */
[----:B------:R-:W-:Y:S01]  /*28020*/  ULDC UR6, c[0x0][0x150] ;  /* 0x0000540000067ab9 */ /* 0x000fe20000000800 */
[----:B------:R-:W4:Y:S01]  /*28030*/  S2R R12, SR_CTAID.Y ;  /* 0x00000000000c7919 */ /* 0x000f220000002600 */
[----:B------:R-:W-:Y:S01]  /*28040*/  ISETP.NE.U32.AND P0, PT, RZ, UR18, PT ;  /* 0x00000012ff007c0c */ /* 0x000fe2000bf05070 */
[----:B------:R-:W-:Y:S01]  /*28050*/  ULDC UR23, c[0x0][0x630] ;  /* 0x00018c0000177ab9 */ /* 0x000fe20000000800 */
[----:B------:R-:W-:Y:S02]  /*28060*/  R2UR UR16, R11 ;  /* 0x000000000b1072ca */ /* 0x000fe400000e0000 */
[----:B------:R-:W-:Y:S01]  /*28070*/  ISETP.NE.AND.EX P0, PT, RZ, UR19, PT, P0 ;  /* 0x00000013ff007c0c */ /* 0x000fe2000bf05300 */
[----:B0-----:R-:W0:Y:S01]  /*28080*/  LDC.64 R6, c[0x0][0x620] ;  /* 0x00018800ff067b82 */ /* 0x001e220000000a00 */
[----:B------:R-:W-:-:S02]  /*28090*/  R2UR UR17, R13 ;  /* 0x000000000d1172ca */ /* 0x000fc400000e0000 */
[----:B--2---:R-:W-:-:S05]  /*280a0*/  I2FP.F32.U32 R0, R8 ;  /* 0x0000000800007245 */ /* 0x004fca0000201000 */
[----:B------:R-:W-:-:S06]  /*280b0*/  FMUL R0, R0, UR6 ;  /* 0x0000000600007c20 */ /* 0x000fcc0008400000 */
[----:B------:R-:W2:Y:S01]  /*280c0*/  F2I.U32.TRUNC.NTZ R0, R0 ;  /* 0x0000000000007305 */ /* 0x000ea2000020f000 */
[----:B----4-:R-:W-:Y:S05]  /*280d0*/  @!P0 BRA `(.L_x_553) ;  /* 0x0000000000308947 */ /* 0x010fea0003800000 */
        /* <DEDUP_REMOVED lines=12> */
.L_x_553:
[----:B------:R-:W-:Y:S01]  /*281a0*/  USHF.R.U64 UR9, UR16, UR23, UR17 ;  /* 0x0000001710097299 */ /* 0x000fe20008001211 */
[----:B------:R-:W4:Y:S01]  /*281b0*/  LDC.64 R22, c[0x0][0x640] ;  /* 0x00019000ff167b82 */ /* 0x000f220000000a00 */
[----:B------:R-:W-:Y:S01]  /*281c0*/  USHF.R.U32.HI UR6, URZ, UR23, UR17 ;  /* 0x000000173f067299 */ /* 0x000fe20008011611 */
[----:B--2---:R-:W-:Y:S02]  /*281d0*/  IMAD.MOV R10, RZ, RZ, -R0 ;  /* 0x000000ffff0a7224 */ /* 0x004fe400078e0a00 */
[----:B-1----:R-:W-:Y:S01]  /*281e0*/  IMAD.MOV.U32 R2, RZ, RZ, R11 ;  /* 0x000000ffff027224 */ /* 0x002fe200078e000b */
[----:B------:R-:W-:Y:S01]  /*281f0*/  IADD3 R5, P0, RZ, -UR9, RZ ;  /* 0x80000009ff057c10 */ /* 0x000fe2000ff1e0ff */
[----:B---3--:R-:W-:Y:S02]  /*28200*/  IMAD R18, R9, R10, R8 ;  /* 0x0000000a09127224 */ /* 0x008fe400078e0208 */
[----:B------:R-:W1:Y:S02]  /*28210*/  LDC R4, c[0x0][0x618] ;  /* 0x00018600ff047b82 */ /* 0x000e640000000800 */
[----:B------:R-:W-:Y:S01]  /*28220*/  IMAD.X R3, RZ, RZ, ~UR6, P0 ;  /* 0x80000006ff037e24 */ /* 0x000fe200080e06ff */
[----:B------:R-:W-:-:S03]  /*28230*/  ULDC UR6, c[0x0][0x154] ;  /* 0x0000550000067ab9 */ /* 0x000fc60000000800 */
[-C--:B0-----:R-:W-:Y:S02]  /*28240*/  IMAD R0, R3, R6.reuse, RZ ;  /* 0x0000000603007224 */ /* 0x081fe400078e02ff */
[----:B------:R-:W0:Y:S01]  /*28250*/  LDC R14, c[0x0][0x608] ;  /* 0x00018200ff0e7b82 */ /* 0x000e220000000800 */
[----:B------:R-:W-:Y:S02]  /*28260*/  IMAD.MOV.U32 R3, RZ, RZ, R13 ;  /* 0x000000ffff037224 */ /* 0x000fe400078e000d */
[----:B------:R-:W-:-:S05]  /*28270*/  IMAD.WIDE.U32 R2, R5, R6, R2 ;  /* 0x0000000605027225 */ /* 0x000fca00078e0002 */
[----:B------:R-:W2:Y:S01]  /*28280*/  LDC R20, c[0x0][0x658] ;  /* 0x00019600ff147b82 */ /* 0x000ea20000000800 */
[----:B------:R-:W-:Y:S01]  /*28290*/  IMAD R5, R5, R7, R0 ;  /* 0x0000000705057224 */ /* 0x000fe200078e0200 */
[----:B------:R-:W-:Y:S01]  /*282a0*/  I2FP.F32.U32 R0, R12 ;  /* 0x0000000c00007245 */ /* 0x000fe20000201000 */
[----:B------:R-:W-:Y:S01]  /*282b0*/  IMAD.MOV.U32 R7, RZ, RZ, 0x1 ;  /* 0x00000001ff077424 */ /* 0x000fe200078e00ff */
[----:B----4-:R-:W-:Y:S01]  /*282c0*/  ISETP.NE.U32.AND P0, PT, R22, RZ, PT ;  /* 0x000000ff1600720c */ /* 0x010fe20003f05070 */
[----:B------:R-:W-:Y:S02]  /*282d0*/  IMAD.IADD R3, R3, 0x1, R5 ;  /* 0x0000000103037824 */ /* 0x000fe400078e0205 */
[----:B------:R-:W-:Y:S01]  /*282e0*/  FMUL R0, R0, UR6 ;  /* 0x0000000600007c20 */ /* 0x000fe20008400000 */
[----:B------:R-:W3:Y:S01]  /*282f0*/  LDC R15, c[0x0][0x148] ;  /* 0x00005200ff0f7b82 */ /* 0x000ee20000000800 */
[----:B------:R-:W-:Y:S01]  /*28300*/  ISETP.NE.AND.EX P0, PT, R23, RZ, PT, P0 ;  /* 0x000000ff1700720c */ /* 0x000fe20003f05300 */
[----:B------:R-:W-:Y:S01]  /*28310*/  IMAD.MOV.U32 R5, RZ, RZ, -0x1 ;  /* 0xffffffffff057424 */ /* 0x000fe200078e00ff */
[-CC-:B-1----:R-:W-:Y:S01]  /*28320*/  SHF.R.U64 R10, R2, R4.reuse, R3.reuse ;  /* 0x00000004020a7219 */ /* 0x182fe20000001203 */
[----:B------:R1:W4:Y:S01]  /*28330*/  F2I.U32.TRUNC.NTZ R13, R0 ;  /* 0x00000000000d7305 */ /* 0x000322000020f000 */
[----:B------:R-:W-:-:S03]  /*28340*/  SHF.R.U32.HI R3, RZ, R4, R3 ;  /* 0x00000004ff037219 */ /* 0x000fc60000011603 */
[----:B------:R-:W1:Y:S01]  /*28350*/  LDC R16, c[0x0][0x600] ;  /* 0x00018000ff107b82 */ /* 0x000e620000000800 */
[-CC-:B0-----:R-:W-:Y:S02]  /*28360*/  SHF.R.U64 R8, R10, R14.reuse, R3.reuse ;  /* 0x0000000e0a087219 */ /* 0x181fe40000001203 */
[----:B------:R-:W-:-:S05]  /*28370*/  SHF.R.U32.HI R3, RZ, R14, R3 ;  /* 0x0000000eff037219 */ /* 0x000fca0000011603 */
[----:B------:R-:W0:Y:S01]  /*28380*/  LDC R17, c[0x0][0x648] ;  /* 0x00019200ff117b82 */ /* 0x000e220000000800 */
[-CC-:B--2---:R-:W-:Y:S02]  /*28390*/  SHF.R.U64 R11, R8, R20.reuse, R3.reuse ;  /* 0x00000014080b7219 */ /* 0x184fe40000001203 */
[-C--:B------:R-:W-:Y:S02]  /*283a0*/  SHF.L.U32 R5, R5, R20.reuse, RZ ;  /* 0x0000001405057219 */ /* 0x080fe400000006ff */
[-C--:B------:R-:W-:Y:S01]  /*283b0*/  SHF.R.U32.HI R3, RZ, R20.reuse, R3 ;  /* 0x00000014ff037219 */ /* 0x080fe20000011603 */
[----:B------:R-:W-:Y:S01]  /*283c0*/  IMAD.MOV.U32 R2, RZ, RZ, R11 ;  /* 0x000000ffff027224 */ /* 0x000fe200078e000b */
[----:B------:R-:W-:Y:S01]  /*283d0*/  SHF.L.U32 R20, R7, R20, RZ ;  /* 0x0000001407147219 */ /* 0x000fe200000006ff */
[----:B------:R-:W2:Y:S01]  /*283e0*/  LDC R19, c[0x0][0x638] ;  /* 0x00018e00ff137b82 */ /* 0x000ea20000000800 */
[----:B------:R-:W-:-:S07]  /*283f0*/  LOP3.LUT R41, RZ, R5, RZ, 0x33, !PT ;  /* 0x00000005ff297212 */ /* 0x000fce00078e33ff */
[----:B------:R-:W0:Y:S01]  /*28400*/  LDC R21, c[0x0][0x610] ;  /* 0x00018400ff157b82 */ /* 0x000e220000000800 */
[----:B----4-:R-:W-:Y:S05]  /*28410*/  @!P0 BRA `(.L_x_554) ;  /* 0x0000000000288947 */ /* 0x010fea0003800000 */
[----:B-1----:R-:W1:Y:S02]  /*28420*/  LDC R0, c[0x0][0x64c] ;  /* 0x00019300ff007b82 */ /* 0x002e640000000800 */
[----:B-1----:R-:W-:-:S05]  /*28430*/  IADD3 R7, P0, R11, R0, RZ ;  /* 0x000000000b077210 */ /* 0x002fca0007f1e0ff */
        /* <DEDUP_REMOVED lines=8> */
.L_x_554:
[----:B01----:R-:W-:Y:S01]  /*284c0*/  SHF.R.U64 R0, R2, R17, R3 ;  /* 0x0000001102007219 */ /* 0x003fe20000001203 */
[----:B------:R-:W-:Y:S01]  /*284d0*/  VIADD R3, R16, 0xffffffff ;  /* 0xffffffff10037836 */ /* 0x000fe20000000000 */
[----:B------:R-:W-:Y:S01]  /*284e0*/  LOP3.LUT R41, R8, R41, RZ, 0xc0, !PT ;  /* 0x0000002908297212 */ /* 0x000fe200078ec0ff */
[----:B------:R-:W-:Y:S02]  /*284f0*/  IMAD.MOV R13, RZ, RZ, -R13 ;  /* 0x000000ffff0d7224 */ /* 0x000fe400078e0a0d */
[----:B------:R-:W-:Y:S01]  /*28500*/  IMAD.MOV R2, RZ, RZ, -R0 ;  /* 0x000000ffff027224 */ /* 0x000fe200078e0a00 */
[----:B------:R-:W-:Y:S01]  /*28510*/  LOP3.LUT R3, R10, R3, RZ, 0xc0, !PT ;  /* 0x000000030a037212 */ /* 0x000fe200078ec0ff */
[----:B------:R-:W-:Y:S02]  /*28520*/  IMAD R41, R20, R0, R41 ;  /* 0x0000000014297224 */ /* 0x000fe400078e0229 */
[----:B---3--:R-:W-:Y:S02]  /*28530*/  @P4 IMAD R18, R15, R13, R12 ;  /* 0x0000000d0f124224 */ /* 0x008fe400078e020c */
[----:B--2---:R-:W-:-:S02]  /*28540*/  IMAD R0, R2, R19, R11 ;  /* 0x0000001302007224 */ /* 0x004fc400078e020b */
[----:B------:R-:W-:Y:S02]  /*28550*/  IMAD R41, R41, R21, R18 ;  /* 0x0000001529297224 */ /* 0x000fe400078e0212 */
[----:B------:R-:W-:Y:S02]  /*28560*/  IMAD R2, R0, R16, R3 ;  /* 0x0000001000027224 */ /* 0x000fe400078e0203 */
[----:B------:R-:W-:-:S03]  /*28570*/  IMAD.MOV.U32 R4, RZ, RZ, 0x1 ;  /* 0x00000001ff047424 */ /* 0x000fc600078e00ff */
[----:B------:R-:W-:Y:S02]  /*28580*/  SEL R3, R2, R41, !P4 ;  /* 0x0000002902037207 */ /* 0x000fe40006000000 */
[----:B------:R-:W-:Y:S02]  /*28590*/  PRMT R0, R4, 0x7610, R0 ;  /* 0x0000761004007816 */ /* 0x000fe40000000000 */
[----:B------:R-:W-:Y:S01]  /*285a0*/  SEL R41, R41, R2, !P4 ;  /* 0x0000000229297207 */ /* 0x000fe20006000000 */
[----:B------:R2:W-:Y:S06]  /*285b0*/  STL [R1+0x460], R3 ;  /* 0x0004600301007387 */ /* 0x0005ec0000100800 */
.L_x_552:
[----:B------:R3:W-:Y:S01]  /*285c0*/  STL [R1+0x464], R41 ;  /* 0x0004642901007387 */ /* 0x0007e20000100800 */
[----:B------:R-:W-:-:S13]  /*285d0*/  LOP3.LUT P0, RZ, R0, 0xff, RZ, 0xc0, !PT ;  /* 0x000000ff00ff7812 */ /* 0x000fda000780c0ff */
[----:B---3--:R-:W-:Y:S05]  /*285e0*/  @P0 BRA `(.L_x_555) ;  /* 0xfffffd8c004c0947 */ /* 0x008fea000383ffff */
[----:B------:R-:W-:Y:S05]  /*285f0*/  EXIT ;  /* 0x000000000000794d */ /* 0x000fea0003800000 */
.L_x_7:
[----:B0-----:R-:W2:Y:S01]  /*28600*/  LDL R16, [R1+0x45c] ;  /* 0x00045c0001107983 */ /* 0x001ea20000100800 */
[----:B------:R-:W-:-:S03]  /*28610*/  ULDC.64 UR4, c[0x0][0x650] ;  /* 0x0001940000047ab9 */ /* 0x000fc60000000a00 */
[----:B------:R-:W3:Y:S01]  /*28620*/  LDL R20, [R1+0x458] ;  /* 0x0004580001147983 */ /* 0x000ee20000100800 */
[----:B------:R-:W-:Y:S01]  /*28630*/  PRMT R0, RZ, 0x7610, R0 ;  /* 0x00007610ff007816 */ /* 0x000fe20000000000 */
[----:B------:R-:W-:Y:S02]  /*28640*/  IMAD.MOV.U32 R5, RZ, RZ, -0x1 ;  /* 0xffffffffff057424 */ /* 0x000fe400078e00ff */
[----:B------:R-:W-:Y:S02]  /*28650*/  IMAD.MOV.U32 R4, RZ, RZ, -0x1 ;  /* 0xffffffffff047424 */ /* 0x000fe400078e00ff */
[----:B------:R-:W-:Y:S01]  /*28660*/  IMAD.MOV.U32 R10, RZ, RZ, -0x1 ;  /* 0xffffffffff0a7424 */ /* 0x000fe200078e00ff */
[----:B--2---:R-:W-:-:S04]  /*28670*/  ISETP.GE.U32.AND P0, PT, R16, UR4, PT ;  /* 0x0000000410007c0c */ /* 0x004fc8000bf06070 */
[----:B---3--:R-:W-:-:S13]  /*28680*/  ISETP.GE.U32.AND.EX P0, PT, R20, UR5, PT, P0 ;  /* 0x0000000514007c0c */ /* 0x008fda000bf06100 */
[----:B------:R-:W-:Y:S05]  /*28690*/  @P0 BRA `(.L_x_556) ;  /* 0x0000000400300947 */ /* 0x000fea0003800000 */
[----:B------:R-:W0:Y:S01]  /*286a0*/  LDC.64 R14, c[0x0][0x628] ;  /* 0x00018a00ff0e7b82 */ /* 0x000e220000000a00 */
[----:B------:R-:W-:Y:S02]  /*286b0*/  IMAD.MOV.U32 R8, RZ, RZ, R16 ;  /* 0x000000ffff087224 */ /* 0x000fe400078e0010 */
[----:B------:R-:W-:-:S05]  /*286c0*/  IMAD.MOV.U32 R9, RZ, RZ, R20 ;  /* 0x000000ffff097224 */ /* 0x000fca00078e0014 */
[----:B------:R-:W1:Y:S08]  /*286d0*/  LDC R10, c[0x0][0x630] ;  /* 0x00018c00ff0a7b82 */ /* 0x000e700000000800 */
[----:B------:R-:W2:Y:S01]  /*286e0*/  LDC.64 R18, c[0x0][0x620] ;  /* 0x00018800ff127b82 */ /* 0x000ea20000000a00 */
[----:B0-----:R-:W-:-:S04]  /*286f0*/  ISETP.NE.U32.AND P0, PT, R14, RZ, PT ;  /* 0x000000ff0e00720c */ /* 0x001fc80003f05070 */
[----:B------:R-:W-:-:S13]  /*28700*/  ISETP.NE.AND.EX P0, PT, R15, RZ, PT, P0 ;  /* 0x000000ff0f00720c */ /* 0x000fda0003f05300 */
[----:B-12---:R-:W-:Y:S05]  /*28710*/  @!P0 BRA `(.L_x_557) ;  /* 0x0000000000288947 */ /* 0x006fea0003800000 */
[----:B------:R-:W0:Y:S02]  /*28720*/  LDC R0, c[0x0][0x634] ;  /* 0x00018d00ff007b82 */ /* 0x000e240000000800 */
[----:B0-----:R-:W-:-:S05]  /*28730*/  IADD3 R9, P0, R16, R0, RZ ;  /* 0x0000000010097210 */ /* 0x001fca0007f1e0ff */
        /* <DEDUP_REMOVED lines=8> */
.L_x_557:
[----:B------:R-:W0:Y:S01]  /*287c0*/  LDC.64 R22, c[0x0][0x640] ;  /* 0x00019000ff167b82 */ /* 0x000e220000000a00 */
[-CC-:B------:R-:W-:Y:S01]  /*287d0*/  SHF.R.U64 R14, R8, R10.reuse, R9.reuse ;  /* 0x0000000a080e7219 */ /* 0x180fe20000001209 */
[----:B------:R-:W-:Y:S01]  /*287e0*/  IMAD.MOV.U32 R4, RZ, RZ, R16 ;  /* 0x000000ffff047224 */ /* 0x000fe200078e0010 */
[----:B------:R-:W-:Y:S01]  /*287f0*/  SHF.R.U32.HI R0, RZ, R10, R9 ;  /* 0x0000000aff007219 */ /* 0x000fe20000011609 */
[----:B------:R-:W-:Y:S01]  /*28800*/  IMAD.MOV.U32 R24, RZ, RZ, 0x1 ;  /* 0x00000001ff187424 */ /* 0x000fe200078e00ff */
[----:B------:R-:W-:-:S03]  /*28810*/  IADD3 R7, P0, RZ, -R14, RZ ;  /* 0x8000000eff077210 */ /* 0x000fc60007f1e0ff */
[----:B------:R-:W1:Y:S02]  /*28820*/  LDC R6, c[0x0][0x618] ;  /* 0x00018600ff067b82 */ /* 0x000e640000000800 */
[----:B------:R-:W-:-:S04]  /*28830*/  IMAD.X R5, RZ, RZ, ~R0, P0 ;  /* 0x000000ffff057224 */ /* 0x000fc800000e0e00 */
[-C--:B------:R-:W-:Y:S02]  /*28840*/  IMAD R0, R5, R18.reuse, RZ ;  /* 0x0000001205007224 */ /* 0x080fe400078e02ff */
[----:B------:R-:W2:Y:S01]  /*28850*/  LDC R8, c[0x0][0x608] ;  /* 0x00018200ff087b82 */ /* 0x000ea20000000800 */
[----:B------:R-:W-:Y:S02]  /*28860*/  IMAD.MOV.U32 R5, RZ, RZ, R20 ;  /* 0x000000ffff057224 */ /* 0x000fe400078e0014 */
[----:B------:R-:W-:-:S05]  /*28870*/  IMAD.WIDE.U32 R4, R7, R18, R4 ;  /* 0x0000001207047225 */ /* 0x000fca00078e0004 */
[----:B------:R-:W3:Y:S01]  /*28880*/  LDC R21, c[0x0][0x658] ;  /* 0x00019600ff157b82 */ /* 0x000ee20000000800 */
[----:B------:R-:W-:Y:S01]  /*28890*/  IMAD R7, R7, R19, R0 ;  /* 0x0000001307077224 */ /* 0x000fe200078e0200 */
[----:B0-----:R-:W-:-:S03]  /*288a0*/  ISETP.NE.U32.AND P0, PT, R22, RZ, PT ;  /* 0x000000ff1600720c */ /* 0x001fc60003f05070 */
[----:B------:R-:W-:Y:S01]  /*288b0*/  IMAD.IADD R5, R5, 0x1, R7 ;  /* 0x0000000105057824 */ /* 0x000fe200078e0207 */
[----:B------:R-:W-:Y:S02]  /*288c0*/  ISETP.NE.AND.EX P0, PT, R23, RZ, PT, P0 ;  /* 0x000000ff1700720c */ /* 0x000fe40003f05300 */
[----:B------:R-:W0:Y:S02]  /*288d0*/  LDC R16, c[0x0][0x600] ;  /* 0x00018000ff107b82 */ /* 0x000e240000000800 */
[-CC-:B-1----:R-:W-:Y:S01]  /*288e0*/  SHF.R.U64 R10, R4, R6.reuse, R5.reuse ;  /* 0x00000006040a7219 */ /* 0x182fe20000001205 */
[----:B------:R-:W-:Y:S01]  /*288f0*/  IMAD.MOV.U32 R4, RZ, RZ, -0x1 ;  /* 0xffffffffff047424 */ /* 0x000fe200078e00ff */
[----:B------:R-:W-:-:S04]  /*28900*/  SHF.R.U32.HI R5, RZ, R6, R5 ;  /* 0x00000006ff057219 */ /* 0x000fc80000011605 */
[----:B------:R-:W1:Y:S01]  /*28910*/  LDC R18, c[0x0][0x648] ;  /* 0x00019200ff127b82 */ /* 0x000e620000000800 */
[-CC-:B--2---:R-:W-:Y:S02]  /*28920*/  SHF.R.U64 R17, R10, R8.reuse, R5.reuse ;  /* 0x000000080a117219 */ /* 0x184fe40000001205 */
[----:B------:R-:W-:-:S05]  /*28930*/  SHF.R.U32.HI R0, RZ, R8, R5 ;  /* 0x00000008ff007219 */ /* 0x000fca0000011605 */
[----:B------:R-:W2:Y:S01]  /*28940*/  LDC R20, c[0x0][0x638] ;  /* 0x00018e00ff147b82 */ /* 0x000ea20000000800 */
[-C--:B---3--:R-:W-:Y:S02]  /*28950*/  SHF.L.U32 R4, R4, R21.reuse, RZ ;  /* 0x0000001504047219 */ /* 0x088fe400000006ff */
[-CC-:B------:R-:W-:Y:S02]  /*28960*/  SHF.R.U64 R19, R17, R21.reuse, R0.reuse ;  /* 0x0000001511137219 */ /* 0x180fe40000001200 */
[----:B------:R-:W-:Y:S02]  /*28970*/  LOP3.LUT R26, RZ, R4, RZ, 0x33, !PT ;  /* 0x00000004ff1a7212 */ /* 0x000fe400078e33ff */
[----:B------:R-:W-:Y:S01]  /*28980*/  SHF.R.U32.HI R5, RZ, R21, R0 ;  /* 0x00000015ff057219 */ /* 0x000fe20000011600 */
[----:B------:R-:W3:Y:S01]  /*28990*/  LDC R25, c[0x0][0x610] ;  /* 0x00018400ff197b82 */ /* 0x000ee20000000800 */
[----:B------:R-:W-:Y:S01]  /*289a0*/  IMAD.MOV.U32 R4, RZ, RZ, R19 ;  /* 0x000000ffff047224 */ /* 0x000fe200078e0013 */
[----:B------:R-:W-:Y:S06]  /*289b0*/  @!P0 BRA `(.L_x_558) ;  /* 0x0000000000288947 */ /* 0x000fec0003800000 */
        /* <DEDUP_REMOVED lines=10> */
.L_x_558:
[----:B-1----:R-:W-:Y:S01]  /*28a60*/  SHF.R.U64 R3, R4, R18, R5 ;  /* 0x0000001204037219 */ /* 0x002fe20000001205 */
[----:B0-----:R-:W-:Y:S01]  /*28a70*/  VIADD R5, R16, 0xffffffff ;  /* 0xffffffff10057836 */ /* 0x001fe20000000000 */
[----:B------:R-:W-:Y:S01]  /*28a80*/  SHF.L.U32 R24, R24, R21, RZ ;  /* 0x0000001518187219 */ /* 0x000fe200000006ff */
[----:B------:R-:W-:Y:S01]  /*28a90*/  @P4 IMAD R11, R13, R12, R2 ;  /* 0x0000000c0d0b4224 */ /* 0x000fe200078e0202 */
[----:B------:R-:W-:Y:S01]  /*28aa0*/  LOP3.LUT R0, R17, R26, RZ, 0xc0, !PT ;  /* 0x0000001a11007212 */ /* 0x000fe200078ec0ff */
[----:B------:R-:W-:-:S04]  /*28ab0*/  IMAD.MOV R4, RZ, RZ, -R3 ;  /* 0x000000ffff047224 */ /* 0x000fc800078e0a03 */
[----:B------:R-:W-:Y:S01]  /*28ac0*/  IMAD R2, R24, R3, R0 ;  /* 0x0000000318027224 */ /* 0x000fe200078e0200 */
[----:B------:R-:W-:Y:S01]  /*28ad0*/  LOP3.LUT R3, R10, R5, RZ, 0xc0, !PT ;  /* 0x000000050a037212 */ /* 0x000fe200078ec0ff */
[----:B--2---:R-:W-:Y:S02]  /*28ae0*/  IMAD R0, R4, R20, R19 ;  /* 0x0000001404007224 */ /* 0x004fe400078e0213 */
[----:B---3--:R-:W-:Y:S02]  /*28af0*/  IMAD R5, R2, R25, R11 ;  /* 0x0000001902057224 */ /* 0x008fe400078e020b */
[----:B------:R-:W-:Y:S02]  /*28b00*/  IMAD.MOV.U32 R4, RZ, RZ, 0x1 ;  /* 0x00000001ff047424 */ /* 0x000fe400078e00ff */
[----:B------:R-:W-:Y:S02]  /*28b10*/  IMAD R2, R0, R16, R3 ;  /* 0x0000001000027224 */ /* 0x000fe400078e0203 */
[----:B------:R-:W-:Y:S01]  /*28b20*/  IMAD.MOV.U32 R10, RZ, RZ, R14 ;  /* 0x000000ffff0a7224 */ /* 0x000fe200078e000e */
[----:B------:R-:W-:-:S02]  /*28b30*/  PRMT R0, R4, 0x7610, R0 ;  /* 0x0000761004007816 */ /* 0x000fc40000000000 */
[----:B------:R-:W-:Y:S02]  /*28b40*/  SEL R4, R2, R5, !P4 ;  /* 0x0000000502047207 */ /* 0x000fe40006000000 */
[----:B------:R-:W-:-:S07]  /*28b50*/  SEL R5, R5, R2, !P4 ;  /* 0x0000000205057207 */ /* 0x000fce0006000000 */
.L_x_556:
[----:B------:R-:W-:-:S08]  /*28b60*/  NOP ;  /* 0x0000000000007918 */ /* 0x000fd00000000000 */
[----:B------:R-:W0:-:S00]  /*28b70*/  USETMAXREG.DEALLOC.CTAPOOL 0x18 ;  /* 0x00000018000079c8 */ /* 0x000e0000080e0500 */
[----:B------:R-:W-:-:S13]  /*28b80*/  ISETP.NE.AND P0, PT, RZ, UR8, PT ;  /* 0x00000008ff007c0c */ /* 0x000fda000bf05270 */
[----:B------:R-:W-:Y:S05]  /*28b90*/  @P0 EXIT ;  /* 0x000000000000094d */ /* 0x000fea0003800000 */
[----:B0-----:R-:W-:Y:S01]  /*28ba0*/  LOP3.LUT P0, RZ, R0, 0xff, RZ, 0xc0, !PT ;  /* 0x000000ff00ff7812 */ /* 0x001fe2000780c0ff */
[----:B------:R-:W-:Y:S02]  /*28bb0*/  IMAD.MOV.U32 R6, RZ, RZ, 0x1 ;  /* 0x00000001ff067424 */ /* 0x000fe400078e00ff */
[----:B------:R-:W-:-:S10]  /*28bc0*/  IMAD.MOV.U32 R7, RZ, RZ, RZ ;  /* 0x000000ffff077224 */ /* 0x000fd400078e00ff */
[----:B------:R-:W-:Y:S05]  /*28bd0*/  @!P0 BRA `(.L_x_559) ;  /* 0x0000000c00508947 */ /* 0x000fea0003800000 */
[----:B------:R-:W0:Y:S01]  /*28be0*/  LDC R0, c[0x0][0x28c] ;  /* 0x0000a300ff007b82 */ /* 0x000e220000000800 */
[----:B------:R-:W-:Y:S01]  /*28bf0*/  ULDC UR6, c[0x0][0x658] ;  /* 0x0001960000067ab9 */ /* 0x000fe20000000800 */
[----:B------:R-:W-:Y:S01]  /*28c00*/  UMOV UR9, 0xffffffff ;  /* 0xffffffff00097882 */ /* 0x000fe20000000000 */
[----:B------:R-:W-:Y:S01]  /*28c10*/  ULDC UR8, c[0x0][0xc] ;  /* 0x0000030000087ab9 */ /* 0x000fe20000000800 */
[----:B------:R-:W-:Y:S01]  /*28c20*/  USHF.L.U32 UR11, UR9, UR6, URZ ;  /* 0x00000006090b7299 */ /* 0x000fe2000800063f */
[----:B------:R-:W-:Y:S01]  /*28c30*/  BSSY B0, `(.L_x_559) ;  /* 0x00000ce000007945 */ /* 0x000fe20003800000 */
[----:B------:R-:W-:Y:S01]  /*28c40*/  UMOV UR10, 0x1 ;  /* 0x00000001000a7882 */ /* 0x000fe20000000000 */
[----:B------:R-:W-:Y:S01]  /*28c50*/  ULDC UR9, c[0x0][0x10] ;  /* 0x0000040000097ab9 */ /* 0x000fe20000000800 */
[----:B------:R-:W1:Y:S01]  /*28c60*/  S2UR UR4, SR_CgaCtaId ;  /* 0x00000000000479c3 */ /* 0x000e620000008800 */
[----:B------:R-:W-:Y:S01]  /*28c70*/  UIMAD.WIDE.U32 UR8, UR8, UR9, URZ ;  /* 0x00000009080872a5 */ /* 0x000fe2000f8e003f */
[----:B------:R-:W-:Y:S01]  /*28c80*/  IMAD.MOV.U32 R9, RZ, RZ, 0x1 ;  /* 0x00000001ff097424 */ /* 0x000fe200078e00ff */
[----:B------:R-:W-:Y:S01]  /*28c90*/  USHF.L.U32 UR6, UR10, UR6, URZ ;  /* 0x000000060a067299 */ /* 0x000fe2000800063f */
[----:B------:R-:W-:Y:S01]  /*28ca0*/  IMAD.MOV.U32 R6, RZ, RZ, 0x1 ;  /* 0x00000001ff067424 */ /* 0x000fe200078e00ff */
[----:B------:R-:W-:Y:S01]  /*28cb0*/  ULDC UR5, c[0x0][0x600] ;  /* 0x0001800000057ab9 */ /* 0x000fe20000000800 */
[----:B------:R-:W-:Y:S01]  /*28cc0*/  ULDC UR10, c[0x0][0x14] ;  /* 0x00000500000a7ab9 */ /* 0x000fe20000000800 */
[----:B------:R-:W-:Y:S01]  /*28cd0*/  IMAD.MOV.U32 R7, RZ, RZ, RZ ;  /* 0x000000ffff077224 */ /* 0x000fe200078e00ff */
[----:B------:R-:W-:-:S02]  /*28ce0*/  UIMAD.WIDE.U32 UR24, UR8, UR10, URZ ;  /* 0x0000000a081872a5 */ /* 0x000fc4000f8e003f */
[----:B------:R-:W-:Y:S02]  /*28cf0*/  UIMAD UR18, UR9, UR10, URZ ;  /* 0x0000000a091272a4 */ /* 0x000fe4000f8e023f */
[----:B------:R-:W-:Y:S02]  /*28d00*/  ULOP3.LUT UR23, UR13, 0x2, URZ, 0xfc, !UPT ;  /* 0x000000020d177892 */ /* 0x000fe4000f8efc3f */
[----:B------:R-:W-:Y:S01]  /*28d10*/  UIADD3 UR5, UR5, -0x1, URZ ;  /* 0xffffffff05057890 */ /* 0x000fe2000fffe03f */
[----:B0-----:R-:W-:Y:S01]  /*28d20*/  VIADD R0, R0, 0x7f ;  /* 0x0000007f00007836 */ /* 0x001fe20000000000 */
[----:B------:R-:W-:Y:S02]  /*28d30*/  ULOP3.LUT UR20, URZ, UR11, URZ, 0x33, !UPT ;  /* 0x0000000b3f147292 */ /* 0x000fe4000f8e333f */
[----:B------:R-:W-:Y:S02]  /*28d40*/  UIADD3 UR18, UR25, UR18, URZ ;  /* 0x0000001219127290 */ /* 0x000fe4000fffe03f */
[----:B------:R-:W-:Y:S01]  /*28d50*/  SHF.R.S32.HI R3, RZ, 0x1f, R0 ;  /* 0x0000001fff037819 */ /* 0x000fe20000011400 */
[----:B------:R-:W-:Y:S01]  /*28d60*/  ULDC.64 UR26, c[0x0][0x198] ;  /* 0x00006600001a7ab9 */ /* 0x000fe20000000a00 */
[----:B-1----:R-:W-:-:S02]  /*28d70*/  USHF.L.U32 UR7, UR4, 0x7, URZ ;  /* 0x0000000704077899 */ /* 0x002fc4000800063f */
[----:B------:R-:W-:Y:S01]  /*28d80*/  LEA.HI R0, R3, R0, RZ, 0x7 ;  /* 0x0000000003007211 */ /* 0x000fe200078f38ff */
[----:B------:R-:W-:Y:S02]  /*28d90*/  USHF.L.U32 UR4, UR4, 0xe, URZ ;  /* 0x0000000e04047899 */ /* 0x000fe4000800063f */
[----:B------:R-:W-:Y:S01]  /*28da0*/  ULOP3.LUT UR7, UR7, 0x80, URZ, 0xc0, !UPT ;  /* 0x0000008007077892 */ /* 0x000fe2000f8ec03f */
[----:B------:R-:W-:-:S05]  /*28db0*/  SHF.R.S32.HI R0, RZ, 0x7, R0 ;  /* 0x00000007ff007819 */ /* 0x000fca0000011400 */
[----:B------:R-:W-:-:S07]  /*28dc0*/  VIADD R15, R0, 0x1 ;  /* 0x00000001000f7836 */ /* 0x000fce0000000000 */
.L_x_570:
[----:B------:R-:W-:-:S03]  /*28dd0*/  UMOV UR8, 0xffffffff ;  /* 0xffffffff00087882 */ /* 0x000fc60000000000 */
[----:B------:R-:W-:Y:S05]  /*28de0*/  BRA.DIV UR8, `(.L_x_560) ;  /* 0x0000000e08ec7947 */ /* 0x000fea000b800000 */
[----:B------:R-:W-:-:S13]  /*28df0*/  ELECT P0, URZ, PT ;  /* 0x00000000003f782f */ /* 0x000fda0003800000 */
.L_x_582:
[----:B------:R-:W0:Y:S01]  /*28e00*/  LDC R2, c[0x0][0x28c] ;  /* 0x0000a300ff027b82 */ /* 0x000e220000000800 */
[----:B------:R-:W-:Y:S01]  /*28e10*/  BSSY B1, `(.L_x_561) ;  /* 0x0000039000017945 */ /* 0x000fe20003800000 */
[----:B0-----:R-:W-:-:S13]  /*28e20*/  ISETP.LT.OR P0, PT, R2, 0x1, !P0 ;  /* 0x000000010200780c */ /* 0x001fda0004701670 */
[----:B------:R-:W-:Y:S05]  /*28e30*/  @P0 BRA `(.L_x_562) ;  /* 0x0000000000d80947 */ /* 0x000fea0003800000 */
[----:B------:R-:W-:Y:S01]  /*28e40*/  LEA R4, R4, UR7, 0x8 ;  /* 0x0000000704047c11 */ /* 0x000fe2000f8e40ff */
[----:B------:R-:W-:Y:S02]  /*28e50*/  IMAD.SHL.U32 R5, R5, 0x100, RZ ;  /* 0x0000010005057824 */ /* 0x000fe400078e00ff */
[----:B------:R-:W-:Y:S02]  /*28e60*/  IMAD.MOV.U32 R13, RZ, RZ, RZ ;  /* 0x000000ffff0d7224 */ /* 0x000fe400078e00ff */
[----:B------:R-:W-:Y:S02]  /*28e70*/  IMAD.MOV.U32 R2, RZ, RZ, R15 ;  /* 0x000000ffff027224 */ /* 0x000fe400078e000f */
[----:B------:R-:W-:Y:S02]  /*28e80*/  IMAD.MOV.U32 R3, RZ, RZ, R6 ;  /* 0x000000ffff037224 */ /* 0x000fe400078e0006 */
[----:B------:R-:W-:-:S07]  /*28e90*/  IMAD.MOV.U32 R8, RZ, RZ, R7 ;  /* 0x000000ffff087224 */ /* 0x000fce00078e0007 */
.L_x_565:
[----:B------:R-:W0:Y:S01]  /*28ea0*/  S2R R12, SR_CgaCtaId ;  /* 0x00000000000c7919 */ /* 0x000e220000008800 */
[----:B------:R-:W-:Y:S01]  /*28eb0*/  MOV R11, 0x400 ;  /* 0x00000400000b7802 */ /* 0x000fe20000000f00 */
[----:B------:R-:W1:Y:S03]  /*28ec0*/  S2R R14, SR_TID.X ;  /* 0x00000000000e7919 */ /* 0x000e660000002100 */
[----:B0-----:R-:W-:Y:S02]  /*28ed0*/  LEA R17, R12, R11, 0x18 ;  /* 0x0000000b0c117211 */ /* 0x001fe400078ec0ff */
[----:B------:R-:W-:Y:S02]  /*28ee0*/  SHF.L.U32 R11, R3, 0x1f, RZ ;  /* 0x0000001f030b7819 */ /* 0x000fe400000006ff */
[----:B-1----:R-:W-:Y:S01]  /*28ef0*/  LOP3.LUT P1, RZ, R14, 0x7f, RZ, 0xc0, !PT ;  /* 0x0000007f0eff7812 */ /* 0x002fe2000782c0ff */
[----:B------:R-:W-:-:S04]  /*28f00*/  IMAD R12, R8, 0x8, R17 ;  /* 0x00000008080c7824 */ /* 0x000fc800078e0211 */
[----:B------:R-:W0:Y:S02]  /*28f10*/  SYNCS.PHASECHK.TRANS64.TRYWAIT P0, [R12+URZ+0x28], R11 ;  /* 0x0000280b0c0075a7 */ /* 0x000e24000800017f */
[----:B0-----:R-:W-:Y:S06]  /*28f20*/  @!P0 BRA `(.L_x_563) ;  /* 0x0000000c00bc8947 */ /* 0x001fec0003800000 */
.L_x_583:
[----:B0-----:R-:W0:Y:S01]  /*28f30*/  @!P1 LDC R11, c[0x0][0x500] ;  /* 0x00014000ff0b9b82 */ /* 0x001e220000000800 */
[----:B------:R-:W-:-:S04]  /*28f40*/  UPRMT UR8, UR23, 0x9910, URZ ;  /* 0x0000991017087896 */ /* 0x000fc8000800003f */
[----:B------:R-:W-:-:S06]  /*28f50*/  UISETP.NE.AND UP0, UPT, UR8, 0x2, UPT ;  /* 0x000000020800788c */ /* 0x000fcc000bf05270 */
[----:B------:R-:W-:Y:S01]  /*28f60*/  PLOP3.LUT P0, PT, PT, PT, UP0, 0x80, 0x0 ;  /* 0x000000000000781c */ /* 0x000fe20003f0f008 */
[----:B0-----:R0:W-:-:S12]  /*28f70*/  @!P1 SYNCS.ARRIVE.TRANS64 RZ, [R12+URZ], R11 ;  /* 0x0000000b0cff99a7 */ /* 0x0011d8000800003f */
[----:B------:R-:W-:Y:S05]  /*28f80*/  @P0 BRA `(.L_x_564) ;  /* 0x0000000000040947 */ /* 0x000fea0003800000 */
[----:B------:R-:W-:Y:S01]  /*28f90*/  BPT.TRAP 0x1 ;  /* 0x000000040000795c */ /* 0x000fe20000300000 */
.L_x_564:
[----:B------:R-:W-:Y:S01]  /*28fa0*/  R2UR UR8, R8 ;  /* 0x00000000080872ca */ /* 0x000fe200000e0000 */
[----:B------:R-:W-:Y:S01]  /*28fb0*/  VIADD R2, R2, 0xffffffff ;  /* 0xffffffff02027836 */ /* 0x000fe20000000000 */
[----:B------:R-:W-:Y:S01]  /*28fc0*/  R2UR UR19, R17 ;  /* 0x00000000111372ca */ /* 0x000fe200000e0000 */
[----:B------:R-:W-:Y:S01]  /*28fd0*/  UIADD3 UR14, UP0, UR26, 0xf0, URZ ;  /* 0x000000f01a0e7890 */ /* 0x000fe2000ff1e03f */
[----:B------:R-:W-:Y:S01]  /*28fe0*/  R2UR UR21, R5 ;  /* 0x00000000051572ca */ /* 0x000fe200000e0000 */
[----:B------:R-:W-:Y:S01]  /*28ff0*/  UIADD3 UR28, UP1, UR26, 0x1f0, URZ ;  /* 0x000001f01a1c7890 */ /* 0x000fe2000ff3e03f */
[----:B------:R-:W-:Y:S01]  /*29000*/  R2UR UR9, R12 ;  /* 0x000000000c0972ca */ /* 0x000fe200000e0000 */
[----:B------:R-:W-:Y:S01]  /*29010*/  UIADD3.X UR15, URZ, UR27, URZ, UP0, !UPT ;  /* 0x0000001b3f0f7290 */ /* 0x000fe200087fe43f */
[C---:B------:R-:W-:Y:S01]  /*29020*/  R2UR UR10, R13.reuse ;  /* 0x000000000d0a72ca */ /* 0x040fe200000e0000 */
[----:B------:R-:W-:Y:S01]  /*29030*/  VIADD R8, R8, 0x1 ;  /* 0x0000000108087836 */ /* 0x000fe20000000000 */
[----:B------:R-:W-:Y:S01]  /*29040*/  R2UR UR12, R10 ;  /* 0x000000000a0c72ca */ /* 0x000fe200000e0000 */
[----:B------:R-:W-:Y:S01]  /*29050*/  UIADD3.X UR29, URZ, UR27, URZ, UP1, !UPT ;  /* 0x0000001b3f1d7290 */ /* 0x000fe20008ffe43f */
[----:B------:R-:W-:Y:S01]  /*29060*/  R2UR UR22, R4 ;  /* 0x00000000041672ca */ /* 0x000fe200000e0000 */
[----:B------:R-:W-:Y:S01]  /*29070*/  USHF.L.U32 UR8, UR8, 0xf, URZ ;  /* 0x0000000f08087899 */ /* 0x000fe2000800063f */
[----:B------:R-:W-:Y:S01]  /*29080*/  ISETP.GT.AND P1, PT, R2, 0x1, PT ;  /* 0x000000010200780c */ /* 0x000fe20003f24270 */
[----:B------:R-:W-:Y:S01]  /*29090*/  UMOV UR16, 0x0 ;  /* 0x0000000000107882 */ /* 0x000fe20000000000 */
[----:B------:R-:W-:Y:S01]  /*290a0*/  UMOV UR17, 0x10000000 ;  /* 0x1000000000117882 */ /* 0x000fe20000000000 */
[----:B------:R-:W-:Y:S01]  /*290b0*/  ULOP3.LUT UR11, UR8, 0x4000, UR4, 0xf8, !UPT ;  /* 0x00004000080b7892 */ /* 0x000fe2000f8ef804 */
[C---:B------:R-:W-:Y:S01]  /*290c0*/  ISETP.NE.AND P0, PT, R8.reuse, 0x5, PT ;  /* 0x000000050800780c */ /* 0x040fe20003f05270 */
[----:B------:R-:W-:Y:S01]  /*290d0*/  UIADD3 UR8, UR19, 0x100, UR8 ;  /* 0x0000010013087890 */ /* 0x000fe2000fffe008 */
[----:B------:R-:W-:Y:S01]  /*290e0*/  VIADD R13, R13, 0x80 ;  /* 0x000000800d0d7836 */ /* 0x000fe20000000000 */
[----:B------:R-:W-:Y:S01]  /*290f0*/  UIADD3 UR19, UR19, 0x28100, UR11 ;  /* 0x0002810013137890 */ /* 0x000fe2000fffe00b */
[----:B0-----:R-:W-:Y:S01]  /*29100*/  SEL R12, RZ, 0x1, P0 ;  /* 0x00000001ff0c7807 */ /* 0x001fe20000000000 */
[----:B------:R-:W-:Y:S01]  /*29110*/  UMOV UR30, 0x30000 ;  /* 0x00030000001e7882 */ /* 0x000fe20000000000 */
[----:B------:R-:W-:Y:S01]  /*29120*/  UMOV UR11, UR21 ;  /* 0x00000015000b7c82 */ /* 0x000fe20008000000 */
[----:B------:R-:W-:-:S02]  /*29130*/  SEL R8, R8, RZ, P0 ;  /* 0x000000ff08087207 */ /* 0x000fc40000000000 */
[----:B------:R-:W-:Y:S01]  /*29140*/  LOP3.LUT R3, R3, R12, RZ, 0x3c, !PT ;  /* 0x0000000c03037212 */ /* 0x000fe200078e3cff */
[----:B------:R0:W-:Y:S02]  /*29150*/  UTMALDG.3D [UR8], [UR14], desc[UR16] ;  /* 0x000010080e0075b4 */ /* 0x0001e40008011000 */
[----:B0-----:R-:W-:Y:S01]  /*29160*/  UMOV UR8, UR19 ;  /* 0x0000001300087c82 */ /* 0x001fe20008000000 */
[----:B------:R-:W-:Y:S02]  /*29170*/  UMOV UR11, UR22 ;  /* 0x00000016000b7c82 */ /* 0x000fe40008000000 */
[----:B------:R0:W-:Y:S02]  /*29180*/  UTMALDG.3D.MULTICAST [UR8], [UR28], UR30, desc[UR16] ;  /* 0x000010081c0073b4 */ /* 0x0001e4000801181e */
[----:B0-----:R-:W-:Y:S05]  /*29190*/  @P1 BRA `(.L_x_565) ;  /* 0xfffffffc00401947 */ /* 0x001fea000383ffff */
.L_x_562:
[----:B------:R-:W-:Y:S05]  /*291a0*/  BSYNC B1 ;  /* 0x0000000000017941 */ /* 0x000fea0003800000 */
.L_x_561:
[----:B------:R-:W2:Y:S01]  /*291b0*/  LDL.LU R16, [R1+0x458] ;  /* 0x0004580001107983 */ /* 0x000ea20000300800 */
[----:B------:R-:W-:Y:S01]  /*291c0*/  LOP3.LUT P0, RZ, R9, 0xff, RZ, 0xc0, !PT ;  /* 0x000000ff09ff7812 */ /* 0x000fe2000780c0ff */
[C---:B------:R-:W-:Y:S01]  /*291d0*/  IMAD.IADD R4, R0.reuse, 0x1, R7 ;  /* 0x0000000100047824 */ /* 0x040fe200078e0207 */
[----:B------:R-:W-:Y:S01]  /*291e0*/  ULDC.64 UR8, c[0x0][0x650] ;  /* 0x0001940000087ab9 */ /* 0x000fe20000000a00 */
[----:B------:R-:W3:Y:S01]  /*291f0*/  LDL.LU R14, [R1+0x45c] ;  /* 0x00045c00010e7983 */ /* 0x000ee20000300800 */
[----:B------:R-:W-:Y:S01]  /*29200*/  ISETP.GE.U32.AND P1, PT, R0, 0x5, PT ;  /* 0x000000050000780c */ /* 0x000fe20003f26070 */
[----:B------:R-:W-:Y:S01]  /*29210*/  BSSY B1, `(.L_x_566) ;  /* 0x000006d000017945 */ /* 0x000fe20003800000 */
[----:B------:R-:W-:Y:S01]  /*29220*/  IMAD.MOV.U32 R10, RZ, RZ, -0x1 ;  /* 0xffffffffff0a7424 */ /* 0x000fe200078e00ff */
[----:B------:R-:W-:-:S06]  /*29230*/  PRMT R9, RZ, 0x7610, R9 ;  /* 0x00007610ff097816 */ /* 0x000fcc0000000009 */
[----:B------:R-:W0:Y:S01]  /*29240*/  @P0 S2R R3, SR_CgaCtaId ;  /* 0x0000000000030919 */ /* 0x000e220000008800 */
[----:B------:R-:W-:-:S04]  /*29250*/  @P0 MOV R2, 0x400 ;  /* 0x0000040000020802 */ /* 0x000fc80000000f00 */
[----:B0-----:R-:W-:-:S04]  /*29260*/  @P0 LEA R2, R3, R2, 0x18 ;  /* 0x0000000203020211 */ /* 0x001fc800078ec0ff */
[----:B------:R0:W-:Y:S01]  /*29270*/  @P0 SYNCS.ARRIVE.TRANS64.A1T0 RZ, [R2+URZ+0x68], RZ ;  /* 0x000068ff02ff09a7 */ /* 0x0001e2000810003f */
[----:B------:R-:W-:-:S04]  /*29280*/  ISETP.GT.U32.AND P0, PT, R4, 0x4, PT ;  /* 0x000000040400780c */ /* 0x000fc80003f04070 */
[----:B------:R-:W-:Y:S01]  /*29290*/  ISETP.LT.U32.AND P0, PT, R0, 0x5, P0 ;  /* 0x000000050000780c */ /* 0x000fe20000701070 */
[----:B0-----:R-:W-:-:S05]  /*292a0*/  IMAD.WIDE.U32 R2, R4, -0x33333333, RZ ;  /* 0xcccccccd04027825 */ /* 0x001fca00078e00ff */
[----:B------:R-:W-:Y:S02]  /*292b0*/  SHF.R.U32.HI R5, RZ, 0x2, R3 ;  /* 0x00000002ff057819 */ /* 0x000fe40000011603 */
[----:B------:R-:W-:Y:S02]  /*292c0*/  SEL R3, RZ, 0x1, !P0 ;  /* 0x00000001ff037807 */ /* 0x000fe40004000000 */
[----:B------:R-:W-:Y:S01]  /*292d0*/  PRMT R2, RZ, 0x7610, R2 ;  /* 0x00007610ff027816 */ /* 0x000fe20000000002 */
[----:B------:R-:W-:Y:S01]  /*292e0*/  IMAD R7, R5, -0x5, R4 ;  /* 0xfffffffb05077824 */ /* 0x000fe200078e0204 */
[----:B------:R-:W-:Y:S01]  /*292f0*/  LOP3.LUT R6, R6, R3, RZ, 0x3c, !PT ;  /* 0x0000000306067212 */ /* 0x000fe200078e3cff */
[----:B------:R-:W-:-:S03]  /*29300*/  IMAD.MOV.U32 R4, RZ, RZ, -0x1 ;  /* 0xffffffffff047424 */ /* 0x000fc600078e00ff */
[----:B------:R-:W-:Y:S01]  /*29310*/  @P1 LOP3.LUT R6, R6, 0x1, R5, 0x78, !PT ;  /* 0x0000000106061812 */ /* 0x000fe200078e7805 */
[----:B------:R-:W-:Y:S01]  /*29320*/  IMAD.MOV.U32 R5, RZ, RZ, -0x1 ;  /* 0xffffffffff057424 */ /* 0x000fe200078e00ff */
[----:B---3--:R-:W-:-:S04]  /*29330*/  IADD3 R14, P0, R14, UR24, RZ ;  /* 0x000000180e0e7c10 */ /* 0x008fc8000ff1e0ff */
[----:B--2---:R-:W-:Y:S01]  /*29340*/  IADD3.X R16, R16, UR18, RZ, P0, !PT ;  /* 0x0000001210107c10 */ /* 0x004fe200087fe4ff */
[----:B------:R0:W-:Y:S01]  /*29350*/  STL [R1+0x45c], R14 ;  /* 0x00045c0e01007387 */ /* 0x0001e20000100800 */
[----:B------:R-:W-:-:S03]  /*29360*/  ISETP.GE.U32.AND P0, PT, R14, UR8, PT ;  /* 0x000000080e007c0c */ /* 0x000fc6000bf06070 */
[----:B------:R0:W-:Y:S01]  /*29370*/  STL [R1+0x458], R16 ;  /* 0x0004581001007387 */ /* 0x0001e20000100800 */
[----:B------:R-:W-:-:S13]  /*29380*/  ISETP.GE.U32.AND.EX P0, PT, R16, UR9, PT, P0 ;  /* 0x0000000910007c0c */ /* 0x000fda000bf06100 */
[----:B0-----:R-:W-:Y:S05]  /*29390*/  @P0 BRA `(.L_x_567) ;  /* 0x0000000400500947 */ /* 0x001fea0003800000 */
[----:B------:R-:W0:Y:S01]  /*293a0*/  S2R R8, SR_CTAID.X ;  /* 0x0000000000087919 */ /* 0x000e220000002500 */
[----:B------:R-:W-:Y:S01]  /*293b0*/  ULDC UR8, c[0x0][0x150] ;  /* 0x0000540000087ab9 */ /* 0x000fe20000000800 */
[----:B------:R-:W1:Y:S01]  /*293c0*/  LDC R3, c[0x0][0x144] ;  /* 0x00005100ff037b82 */ /* 0x000e620000000800 */
[----:B------:R-:W-:Y:S01]  /*293d0*/  ULDC UR11, c[0x0][0x630] ;  /* 0x00018c00000b7ab9 */ /* 0x000fe20000000800 */
[----:B------:R-:W2:Y:S06]  /*293e0*/  S2R R5, SR_CTAID.Y ;  /* 0x0000000000057919 */ /* 0x000eac0000002600 */
[----:B------:R-:W3:Y:S01]  /*293f0*/  LDC R12, c[0x0][0x148] ;  /* 0x00005200ff0c7b82 */ /* 0x000ee20000000800 */
[----:B0-----:R-:W-:-:S02]  /*29400*/  I2FP.F32.U32 R2, R8 ;  /* 0x0000000800027245 */ /* 0x001fc40000201000 */
[----:B--2---:R-:W-:-:S03]  /*29410*/  I2FP.F32.U32 R4, R5 ;  /* 0x0000000500047245 */ /* 0x004fc60000201000 */
[----:B------:R-:W-:Y:S01]  /*29420*/  FMUL R2, R2, UR8 ;  /* 0x0000000802027c20 */ /* 0x000fe20008400000 */
[----:B------:R-:W-:Y:S02]  /*29430*/  ULDC UR8, c[0x0][0x154] ;  /* 0x0000550000087ab9 */ /* 0x000fe40000000800 */
[----:B------:R-:W-:Y:S01]  /*29440*/  FMUL R10, R4, UR8 ;  /* 0x00000008040a7c20 */ /* 0x000fe20008400000 */
[----:B------:R-:W-:Y:S02]  /*29450*/  ULDC.64 UR8, c[0x0][0x628] ;  /* 0x00018a0000087ab9 */ /* 0x000fe40000000a00 */
[----:B------:R-:W0:Y:S01]  /*29460*/  F2I.U32.TRUNC.NTZ R2, R2 ;  /* 0x0000000200027305 */ /* 0x000e22000020f000 */
[----:B------:R-:W-:-:S04]  /*29470*/  ISETP.NE.U32.AND P0, PT, RZ, UR8, PT ;  /* 0x00000008ff007c0c */ /* 0x000fc8000bf05070 */
[----:B------:R-:W-:-:S03]  /*29480*/  ISETP.NE.AND.EX P0, PT, RZ, UR9, PT, P0 ;  /* 0x00000009ff007c0c */ /* 0x000fc6000bf05300 */
[----:B------:R-:W2:Y:S01]  /*29490*/  F2I.U32.TRUNC.NTZ R10, R10 ;  /* 0x0000000a000a7305 */ /* 0x000ea2000020f000 */
[----:B0-----:R-:W-:Y:S02]  /*294a0*/  IMAD.MOV R4, RZ, RZ, -R2 ;  /* 0x000000ffff047224 */ /* 0x001fe400078e0a02 */
[----:B------:R-:W-:Y:S02]  /*294b0*/  IMAD.MOV.U32 R2, RZ, RZ, R14 ;  /* 0x000000ffff027224 */ /* 0x000fe400078e000e */
[----:B-1----:R-:W-:Y:S02]  /*294c0*/  IMAD R8, R3, R4, R8 ;  /* 0x0000000403087224 */ /* 0x002fe400078e0208 */
[----:B--2---:R-:W-:-:S04]  /*294d0*/  IMAD.MOV R3, RZ, RZ, -R10 ;  /* 0x000000ffff037224 */ /* 0x004fc800078e0a0a */
[----:B---3--:R-:W-:Y:S02]  /*294e0*/  @P4 IMAD R8, R12, R3, R5 ;  /* 0x000000030c084224 */ /* 0x008fe400078e0205 */
[----:B------:R-:W-:Y:S01]  /*294f0*/  IMAD.MOV.U32 R3, RZ, RZ, R16 ;  /* 0x000000ffff037224 */ /* 0x000fe200078e0010 */
[----:B------:R-:W-:Y:S06]  /*29500*/  @!P0 BRA `(.L_x_568) ;  /* 0x0000000000288947 */ /* 0x000fec0003800000 */
[----:B------:R-:W-:Y:S02]  /*29510*/  ULDC UR10, c[0x0][0x634] ;  /* 0x00018d00000a7ab9 */ /* 0x000fe40000000800 */
[----:B------:R-:W-:-:S05]  /*29520*/  IADD3 R3, P0, R14, UR10, RZ ;  /* 0x0000000a0e037c10 */ /* 0x000fca000ff1e0ff */
[----:B------:R-:W-:-:S04]  /*29530*/  IMAD.X R11, RZ, RZ, R16, P0 ;  /* 0x000000ffff0b7224 */ /* 0x000fc800000e0610 */
[----:B------:R-:W-:-:S04]  /*29540*/  IMAD.WIDE.U32 R4, R11, UR8, RZ ;  /* 0x000000080b047c25 */ /* 0x000fc8000f8e00ff */
[----:B------:R-:W-:-:S04]  /*29550*/  IMAD.WIDE.U32 R4, P0, R3, UR9, R4 ;  /* 0x0000000903047c25 */ /* 0x000fc8000f800004 */
[----:B------:R-:W-:-:S04]  /*29560*/  IMAD.WIDE.U32 R2, R3, UR8, RZ ;  /* 0x0000000803027c25 */ /* 0x000fc8000f8e00ff */
[----:B------:R-:W-:Y:S01]  /*29570*/  IMAD.MOV.U32 R2, RZ, RZ, R5 ;  /* 0x000000ffff027224 */ /* 0x000fe200078e0005 */
[----:B------:R-:W-:Y:S01]  /*29580*/  IADD3 RZ, P1, R3, R4, RZ ;  /* 0x0000000403ff7210 */ /* 0x000fe20007f3e0ff */
[----:B------:R-:W-:-:S04]  /*29590*/  IMAD.X R3, RZ, RZ, RZ, P0 ;  /* 0x000000ffff037224 */ /* 0x000fc800000e06ff */
[----:B------:R-:W-:-:S08]  /*295a0*/  IMAD.WIDE.U32.X R2, R11, UR9, R2, P1 ;  /* 0x000000090b027c25 */ /* 0x000fd000088e0402 */
.L_x_568:
[--C-:B------:R-:W-:Y:S01]  /*295b0*/  SHF.R.U64 R10, R2, UR11, R3.reuse ;  /* 0x0000000b020a7c19 */ /* 0x100fe20008001203 */
[----:B------:R-:W-:Y:S01]  /*295c0*/  ULDC.64 UR8, c[0x0][0x620] ;  /* 0x0001880000087ab9 */ /* 0x000fe20000000a00 */
[----:B------:R-:W-:Y:S01]  /*295d0*/  SHF.R.U32.HI R2, RZ, UR11, R3 ;  /* 0x0000000bff027c19 */ /* 0x000fe20008011603 */
[----:B------:R-:W-:Y:S01]  /*295e0*/  IMAD.MOV.U32 R3, RZ, RZ, R16 ;  /* 0x000000ffff037224 */ /* 0x000fe200078e0010 */
[----:B------:R-:W-:Y:S01]  /*295f0*/  IADD3 R11, P0, RZ, -R10, RZ ;  /* 0x8000000aff0b7210 */ /* 0x000fe20007f1e0ff */
[----:B------:R-:W-:-:S04]  /*29600*/  ULDC.64 UR10, c[0x0][0x640] ;  /* 0x00019000000a7ab9 */ /* 0x000fc80000000a00 */
[----:B------:R-:W-:Y:S01]  /*29610*/  IMAD.X R2, RZ, RZ, ~R2, P0 ;  /* 0x000000ffff027224 */ /* 0x000fe200000e0e02 */
[----:B------:R-:W-:-:S03]  /*29620*/  ISETP.NE.U32.AND P0, PT, RZ, UR10, PT ;  /* 0x0000000aff007c0c */ /* 0x000fc6000bf05070 */
[----:B------:R-:W-:Y:S01]  /*29630*/  IMAD R2, R2, UR8, RZ ;  /* 0x0000000802027c24 */ /* 0x000fe2000f8e02ff */
[----:B------:R-:W-:-:S03]  /*29640*/  ISETP.NE.AND.EX P0, PT, RZ, UR11, PT, P0 ;  /* 0x0000000bff007c0c */ /* 0x000fc6000bf05300 */
[----:B------:R-:W-:Y:S02]  /*29650*/  IMAD R5, R11, UR9, R2 ;  /* 0x000000090b057c24 */ /* 0x000fe4000f8e0202 */
[----:B------:R-:W-:-:S04]  /*29660*/  IMAD.MOV.U32 R2, RZ, RZ, R14 ;  /* 0x000000ffff027224 */ /* 0x000fc800078e000e */
[----:B------:R-:W-:Y:S01]  /*29670*/  IMAD.WIDE.U32 R2, R11, UR8, R2 ;  /* 0x000000080b027c25 */ /* 0x000fe2000f8e0002 */
[----:B------:R-:W-:-:S03]  /*29680*/  ULDC UR8, c[0x0][0x618] ;  /* 0x0001860000087ab9 */ /* 0x000fc60000000800 */
[----:B------:R-:W-:-:S05]  /*29690*/  IMAD.IADD R3, R3, 0x1, R5 ;  /* 0x0000000103037824 */ /* 0x000fca00078e0205 */
[--C-:B------:R-:W-:Y:S02]  /*296a0*/  SHF.R.U64 R11, R2, UR8, R3.reuse ;  /* 0x00000008020b7c19 */ /* 0x100fe40008001203 */
[----:B------:R-:W-:Y:S01]  /*296b0*/  SHF.R.U32.HI R2, RZ, UR8, R3 ;  /* 0x00000008ff027c19 */ /* 0x000fe20008011603 */
[----:B------:R-:W-:-:S03]  /*296c0*/  ULDC UR8, c[0x0][0x608] ;  /* 0x0001820000087ab9 */ /* 0x000fc60000000800 */
[--C-:B------:R-:W-:Y:S02]  /*296d0*/  SHF.R.U64 R12, R11, UR8, R2.reuse ;  /* 0x000000080b0c7c19 */ /* 0x100fe40008001202 */
[----:B------:R-:W-:Y:S01]  /*296e0*/  SHF.R.U32.HI R3, RZ, UR8, R2 ;  /* 0x00000008ff037c19 */ /* 0x000fe20008011602 */
[----:B------:R-:W-:-:S03]  /*296f0*/  ULDC UR8, c[0x0][0x658] ;  /* 0x0001960000087ab9 */ /* 0x000fc60000000800 */
[--C-:B------:R-:W-:Y:S02]  /*29700*/  SHF.R.U64 R13, R12, UR8, R3.reuse ;  /* 0x000000080c0d7c19 */ /* 0x100fe40008001203 */
[----:B------:R-:W-:-:S03]  /*29710*/  SHF.R.U32.HI R14, RZ, UR8, R3 ;  /* 0x00000008ff0e7c19 */ /* 0x000fc60008011603 */
[----:B------:R-:W-:Y:S02]  /*29720*/  IMAD.MOV.U32 R2, RZ, RZ, R13 ;  /* 0x000000ffff027224 */ /* 0x000fe400078e000d */
        /* <DEDUP_REMOVED lines=12> */
.L_x_569:
[----:B------:R-:W-:Y:S01]  /*297f0*/  ULDC UR8, c[0x0][0x648] ;  /* 0x0001920000087ab9 */ /* 0x000fe20000000800 */
[----:B------:R-:W-:Y:S02]  /*29800*/  LOP3.LUT R12, R12, UR20, RZ, 0xc0, !PT ;  /* 0x000000140c0c7c12 */ /* 0x000fe4000f8ec0ff */
[----:B------:R-:W-:Y:S01]  /*29810*/  SHF.R.U64 R3, R2, UR8, R3 ;  /* 0x0000000802037c19 */ /* 0x000fe20008001203 */
[----:B------:R-:W-:-:S04]  /*29820*/  ULDC UR8, c[0x0][0x638] ;  /* 0x00018e0000087ab9 */ /* 0x000fc80000000800 */
[----:B------:R-:W-:Y:S02]  /*29830*/  IMAD.MOV R2, RZ, RZ, -R3 ;  /* 0x000000ffff027224 */ /* 0x000fe400078e0a03 */
[----:B------:R-:W-:Y:S02]  /*29840*/  IMAD R5, R3, UR6, R12 ;  /* 0x0000000603057c24 */ /* 0x000fe4000f8e020c */
[----:B------:R-:W-:Y:S01]  /*29850*/  IMAD R13, R2, UR8, R13 ;  /* 0x00000008020d7c24 */ /* 0x000fe2000f8e020d */
[----:B------:R-:W-:Y:S01]  /*29860*/  ULDC UR8, c[0x0][0x610] ;  /* 0x0001840000087ab9 */ /* 0x000fe20000000800 */
[----:B------:R-:W-:Y:S01]  /*29870*/  LOP3.LUT R2, R11, UR5, RZ, 0xc0, !PT ;  /* 0x000000050b027c12 */ /* 0x000fe2000f8ec0ff */
[----:B------:R-:W-:Y:S01]  /*29880*/  IMAD R8, R5, UR8, R8 ;  /* 0x0000000805087c24 */ /* 0x000fe2000f8e0208 */
[----:B------:R-:W-:-:S03]  /*29890*/  ULDC UR8, c[0x0][0x600] ;  /* 0x0001800000087ab9 */ /* 0x000fc60000000800 */
[----:B------:R-:W-:Y:S02]  /*298a0*/  IMAD R13, R13, UR8, R2 ;  /* 0x000000080d0d7c24 */ /* 0x000fe4000f8e0202 */
[----:B------:R-:W-:-:S03]  /*298b0*/  IMAD.MOV.U32 R2, RZ, RZ, 0x1 ;  /* 0x00000001ff027424 */ /* 0x000fc600078e00ff */
[----:B------:R-:W-:Y:S02]  /*298c0*/  SEL R4, R13, R8, !P4 ;  /* 0x000000080d047207 */ /* 0x000fe40006000000 */
[----:B------:R-:W-:-:S07]  /*298d0*/  SEL R5, R8, R13, !P4 ;  /* 0x0000000d08057207 */ /* 0x000fce0006000000 */
.L_x_567:
[----:B------:R-:W-:Y:S05]  /*298e0*/  BSYNC B1 ;  /* 0x0000000000017941 */ /* 0x000fea0003800000 */
.L_x_566:
[----:B------:R-:W-:-:S13]  /*298f0*/  LOP3.LUT P0, RZ, R2, 0xff, RZ, 0xc0, !PT ;  /* 0x000000ff02ff7812 */ /* 0x000fda000780c0ff */
[----:B------:R-:W-:Y:S05]  /*29900*/  @P0 BRA `(.L_x_570) ;  /* 0xfffffff400300947 */ /* 0x000fea000383ffff */
[----:B------:R-:W-:Y:S05]  /*29910*/  BSYNC B0 ;  /* 0x0000000000007941 */ /* 0x000fea0003800000 */
.L_x_559:
[----:B------:R-:W-:-:S03]  /*29920*/  UMOV UR8, 0xffffffff ;  /* 0xffffffff00087882 */ /* 0x000fc60000000000 */
[----:B------:R-:W-:Y:S05]  /*29930*/  BRA.DIV UR8, `(.L_x_571) ;  /* 0x00000006084c7947 */ /* 0x000fea000b800000 */
[----:B------:R-:W-:-:S13]  /*29940*/  ELECT P0, URZ, PT ;  /* 0x00000000003f782f */ /* 0x000fda0003800000 */
.L_x_586:
[----:B------:R-:W-:Y:S04]  /*29950*/  BSSY B0, `(.L_x_572) ;  /* 0x0000035000007945 */ /* 0x000fe80003800000 */
[----:B------:R-:W-:Y:S05]  /*29960*/  @!P0 BRA `(.L_x_573) ;  /* 0x0000000000cc8947 */ /* 0x000fea0003800000 */
[----:B------:R-:W-:-:S04]  /*29970*/  ULOP3.LUT UR8, UR13, 0x2, URZ, 0xfc, !UPT ;  /* 0x000000020d087892 */ /* 0x000fc8000f8efc3f */
[----:B------:R-:W-:-:S06]  /*29980*/  UISETP.NE.AND UP0, UPT, UR8, 0x3, UPT ;  /* 0x000000030800788c */ /* 0x000fcc000bf05270 */
[----:B------:R-:W-:-:S13]  /*29990*/  PLOP3.LUT P0, PT, PT, PT, UP0, 0x80, 0x0 ;  /* 0x000000000000781c */ /* 0x000fda0003f0f008 */
[----:B------:R-:W-:Y:S05]  /*299a0*/  @!P0 BRA `(.L_x_574) ;  /* 0x0000000000048947 */ /* 0x000fea0003800000 */
[----:B------:R-:W-:Y:S01]  /*299b0*/  BPT.TRAP 0x1 ;  /* 0x000000040000795c */ /* 0x000fe20000300000 */
.L_x_574:
[----:B------:R-:W0:Y:S01]  /*299c0*/  S2R R3, SR_CgaCtaId ;  /* 0x0000000000037919 */ /* 0x000e220000008800 */
[----:B------:R-:W-:Y:S02]  /*299d0*/  MOV R0, 0x400 ;  /* 0x0000040000007802 */ /* 0x000fe40000000f00 */
[----:B------:R-:W-:Y:S02]  /*299e0*/  SHF.L.U32 R2, R6, 0x1f, RZ ;  /* 0x0000001f06027819 */ /* 0x000fe400000006ff */
[----:B0-----:R-:W-:-:S05]  /*299f0*/  LEA R0, R3, R0, 0x18 ;  /* 0x0000000003007211 */ /* 0x001fca00078ec0ff */
[----:B------:R-:W-:-:S04]  /*29a00*/  VIADD R0, R0, 0x28 ;  /* 0x0000002800007836 */ /* 0x000fc80000000000 */
[----:B------:R-:W-:-:S04]  /*29a10*/  IMAD R3, R7, 0x8, R0 ;  /* 0x0000000807037824 */ /* 0x000fc800078e0200 */
[----:B------:R-:W0:Y:S02]  /*29a20*/  SYNCS.PHASECHK.TRANS64.TRYWAIT P0, [R3+URZ], R2 ;  /* 0x00000002030075a7 */ /* 0x000e24000800017f */
[----:B0-----:R-:W-:Y:S05]  /*29a30*/  @!P0 BRA `(.L_x_575) ;  /* 0x00000004002c8947 */ /* 0x001fea0003800000 */
.L_x_587:
[----:B------:R-:W-:-:S05]  /*29a40*/  VIADD R7, R7, 0x1 ;  /* 0x0000000107077836 */ /* 0x000fca0000000000 */
[----:B------:R-:W-:-:S04]  /*29a50*/  ISETP.NE.AND P0, PT, R7, 0x5, PT ;  /* 0x000000050700780c */ /* 0x000fc80003f05270 */
[----:B0-----:R-:W-:Y:S02]  /*29a60*/  SEL R3, RZ, 0x1, P0 ;  /* 0x00000001ff037807 */ /* 0x001fe40000000000 */
[----:B------:R-:W-:Y:S02]  /*29a70*/  SEL R7, R7, RZ, P0 ;  /* 0x000000ff07077207 */ /* 0x000fe40000000000 */
[----:B------:R-:W-:-:S03]  /*29a80*/  LOP3.LUT R6, R6, R3, RZ, 0x3c, !PT ;  /* 0x0000000306067212 */ /* 0x000fc600078e3cff */
[----:B------:R-:W-:Y:S01]  /*29a90*/  IMAD R3, R7, 0x8, R0 ;  /* 0x0000000807037824 */ /* 0x000fe200078e0200 */
[----:B------:R-:W-:-:S04]  /*29aa0*/  SHF.L.U32 R2, R6, 0x1f, RZ ;  /* 0x0000001f06027819 */ /* 0x000fc800000006ff */
[----:B------:R-:W0:Y:S02]  /*29ab0*/  SYNCS.PHASECHK.TRANS64.TRYWAIT P0, [R3+URZ], R2 ;  /* 0x00000002030075a7 */ /* 0x000e24000800017f */
[----:B0-----:R-:W-:Y:S05]  /*29ac0*/  @!P0 BRA `(.L_x_576) ;  /* 0x00000004001c8947 */ /* 0x001fea0003800000 */
.L_x_588:
[----:B0-----:R-:W-:-:S05]  /*29ad0*/  VIADD R2, R7, 0x1 ;  /* 0x0000000107027836 */ /* 0x001fca0000000000 */
[----:B------:R-:W-:-:S04]  /*29ae0*/  ISETP.NE.AND P0, PT, R2, 0x5, PT ;  /* 0x000000050200780c */ /* 0x000fc80003f05270 */
[----:B------:R-:W-:Y:S02]  /*29af0*/  SEL R3, RZ, 0x1, P0 ;  /* 0x00000001ff037807 */ /* 0x000fe40000000000 */
[----:B------:R-:W-:Y:S02]  /*29b00*/  SEL R5, R2, RZ, P0 ;  /* 0x000000ff02057207 */ /* 0x000fe40000000000 */
[----:B------:R-:W-:-:S03]  /*29b10*/  LOP3.LUT R6, R6, R3, RZ, 0x3c, !PT ;  /* 0x0000000306067212 */ /* 0x000fc600078e3cff */
[----:B------:R-:W-:Y:S01]  /*29b20*/  IMAD R3, R5, 0x8, R0 ;  /* 0x0000000805037824 */ /* 0x000fe200078e0200 */
[----:B------:R-:W-:-:S04]  /*29b30*/  SHF.L.U32 R2, R6, 0x1f, RZ ;  /* 0x0000001f06027819 */ /* 0x000fc800000006ff */
[----:B------:R-:W0:Y:S02]  /*29b40*/  SYNCS.PHASECHK.TRANS64.TRYWAIT P0, [R3+URZ], R2 ;  /* 0x00000002030075a7 */ /* 0x000e24000800017f */
[----:B0-----:R-:W-:Y:S05]  /*29b50*/  @!P0 BRA `(.L_x_577) ;  /* 0x00000004000c8947 */ /* 0x001fea0003800000 */
.L_x_589:
        /* <DEDUP_REMOVED lines=9> */
.L_x_590:
[----:B0-----:R-:W-:-:S05]  /*29bf0*/  VIADD R2, R5, 0x1 ;  /* 0x0000000105027836 */ /* 0x001fca0000000000 */
[----:B------:R-:W-:-:S04]  /*29c00*/  ISETP.NE.AND P0, PT, R2, 0x5, PT ;  /* 0x000000050200780c */ /* 0x000fc80003f05270 */
[----:B------:R-:W-:Y:S02]  /*29c10*/  SEL R4, RZ, 0x1, P0 ;  /* 0x00000001ff047807 */ /* 0x000fe40000000000 */
[----:B------:R-:W-:Y:S02]  /*29c20*/  SEL R3, R2, RZ, P0 ;  /* 0x000000ff02037207 */ /* 0x000fe40000000000 */
[----:B------:R-:W-:-:S03]  /*29c30*/  LOP3.LUT R4, R7, R4, RZ, 0x3c, !PT ;  /* 0x0000000407047212 */ /* 0x000fc600078e3cff */
[----:B------:R-:W-:Y:S01]  /*29c40*/  IMAD R3, R3, 0x8, R0 ;  /* 0x0000000803037824 */ /* 0x000fe200078e0200 */
[----:B------:R-:W-:-:S07]  /*29c50*/  SHF.L.U32 R0, R4, 0x1f, RZ ;  /* 0x0000001f04007819 */ /* 0x000fce00000006ff */
.L_x_579:
[----:B0-----:R0:W1:Y:S02]  /*29c60*/  SYNCS.PHASECHK.TRANS64.TRYWAIT P0, [R3+URZ], R0 ;  /* 0x00000000030075a7 */ /* 0x001064000800017f */
[----:B-1----:R-:W-:Y:S05]  /*29c70*/  @!P0 NANOSLEEP.SYNCS 0x989680 ;  /* 0x009896800000895d */ /* 0x002fea0003900000 */
[----:B------:R-:W1:Y:S02]  /*29c80*/  @!P0 SYNCS.PHASECHK.TRANS64 P0, [R3+URZ], R0 ;  /* 0x00000000030085a7 */ /* 0x000e64000800007f */
[----:B-1----:R-:W-:Y:S05]  /*29c90*/  @!P0 BRA `(.L_x_579) ;  /* 0xfffffffc00f08947 */ /* 0x002fea000383ffff */
.L_x_573:
[----:B------:R-:W-:Y:S05]  /*29ca0*/  BSYNC B0 ;  /* 0x0000000000007941 */ /* 0x000fea0003800000 */
.L_x_572:
[----:B------:R-:W-:Y:S05]  /*29cb0*/  EXIT ;  /* 0x000000000000794d */ /* 0x000fea0003800000 */
.L_x_21:
[----:B--2---:R-:W-:-:S04]  /*29cc0*/  IMAD.U32 R3, RZ, RZ, UR6 ;  /* 0x00000006ff037e24 */ /* 0x004fc8000f8e00ff */
[----:B------:R2:W3:Y:S03]  /*29cd0*/  SYNCS.PHASECHK.TRANS64.TRYWAIT P0, [R3+URZ], R0 ;  /* 0x00000000030075a7 */ /* 0x0004e6000800017f */
[----:B---3--:R-:W-:Y:S05]  /*29ce0*/  @!P0 NANOSLEEP.SYNCS 0x989680 ;  /* 0x009896800000895d */ /* 0x008fea0003900000 */
[----:B------:R-:W3:Y:S02]  /*29cf0*/  @!P0 SYNCS.PHASECHK.TRANS64 P0, [R3+URZ], R0 ;  /* 0x00000000030085a7 */ /* 0x000ee4000800007f */
[----:B---3--:R-:W-:Y:S05]  /*29d00*/  @!P0 BRA `(.L_x_21) ;  /* 0xfffffffc00ec8947 */ /* 0x008fea000383ffff */
[----:B------:R-:W-:Y:S05]  /*29d10*/  BRA `(.L_x_20) ;  /* 0xfffffd9000387947 */ /* 0x000fea000383ffff */
.L_x_27:
[----:B-----5:R2:W-:Y:S02]  /*29d20*/  STL [R1+0x470], R2 ;  /* 0x0004700201007387 */ /* 0x0205e40000100800 */
[----:B--2---:R-:W-:-:S04]  /*29d30*/  IMAD.U32 R2, RZ, RZ, UR16 ;  /* 0x00000010ff027e24 */ /* 0x004fc8000f8e00ff */
[----:B------:R2:W3:Y:S03]  /*29d40*/  SYNCS.PHASECHK.TRANS64.TRYWAIT P0, [R2+URZ], R0 ;  /* 0x00000000020075a7 */ /* 0x0004e6000800017f */
[----:B---3--:R-:W-:Y:S05]  /*29d50*/  @!P0 NANOSLEEP.SYNCS 0x989680 ;  /* 0x009896800000895d */ /* 0x008fea0003900000 */
[----:B------:R2:W3:Y:S02]  /*29d60*/  @!P0 SYNCS.PHASECHK.TRANS64 P0, [R2+URZ], R0 ;  /* 0x00000000020085a7 */ /* 0x0004e4000800007f */
[----:B--2---:R2:W5:Y:S02]  /*29d70*/  LDL.LU R2, [R1+0x470] ;  /* 0x0004700001027983 */ /* 0x0045640000300800 */
[----:B--23--:R-:W-:Y:S05]  /*29d80*/  @!P0 BRA `(.L_x_27) ;  /* 0xfffffffc00e48947 */ /* 0x00cfea000383ffff */
[----:B------:R-:W-:Y:S05]  /*29d90*/  BRA `(.L_x_26) ;  /* 0xfffffdf000ec7947 */ /* 0x000fea000383ffff */
.L_x_560:
[----:B------:R-:W-:Y:S01]  /*29da0*/  BSSY B1, `(.L_x_580) ;  /* 0x0000006000017945 */ /* 0x000fe20003800000 */
[----:B------:R-:W-:-:S07]  /*29db0*/  IMAD.MOV.U32 R2, RZ, RZ, -0x1 ;  /* 0xffffffffff027424 */ /* 0x000fce00078e00ff */
[----:B------:R-:W-:Y:S05]  /*29dc0*/  WARPSYNC.COLLECTIVE R2, `(.L_x_581) ;  /* 0x00000000020c7348 */ /* 0x000fea0003c00000 */
[----:B------:R-:W-:Y:S02]  /*29dd0*/  ELECT P0, UR62, PT ;  /* 0x00000000003e782f */ /* 0x000fe40003800000 */
[----:B------:R-:W-:Y:S01]  /*29de0*/  MOV R2, UR62 ;  /* 0x0000003e00027c02 */ /* 0x000fe20008000f00 */
[----:B------:R-:W-:Y:S10]  /*29df0*/  ENDCOLLECTIVE ;  /* 0x000000000000791b */ /* 0x000ff40003800000 */
.L_x_581:
[----:B------:R-:W-:Y:S05]  /*29e00*/  BSYNC B1 ;  /* 0x0000000000017941 */ /* 0x000fea0003800000 */
.L_x_580:
[----:B------:R-:W-:Y:S05]  /*29e10*/  BRA `(.L_x_582) ;  /* 0xffffffec00f87947 */ /* 0x000fea000383ffff */
.L_x_563:
[----:B0-----:R0:W1:Y:S02]  /*29e20*/  SYNCS.PHASECHK.TRANS64.TRYWAIT P0, [R12+URZ+0x28], R11 ;  /* 0x0000280b0c0075a7 */ /* 0x001064000800017f */
[----:B-1----:R-:W-:Y:S05]  /*29e30*/  @!P0 NANOSLEEP.SYNCS 0x989680 ;  /* 0x009896800000895d */ /* 0x002fea0003900000 */
[----:B------:R-:W1:Y:S02]  /*29e40*/  @!P0 SYNCS.PHASECHK.TRANS64 P0, [R12+URZ+0x28], R11 ;  /* 0x0000280b0c0085a7 */ /* 0x000e64000800007f */
[----:B-1----:R-:W-:Y:S05]  /*29e50*/  @!P0 BRA `(.L_x_563) ;  /* 0xfffffffc00f08947 */ /* 0x002fea000383ffff */
[----:B------:R-:W-:Y:S05]  /*29e60*/  BRA `(.L_x_583) ;  /* 0xfffffff000307947 */ /* 0x000fea000383ffff */
.L_x_571:
[----:B------:R-:W-:Y:S01]  /*29e70*/  BSSY B0, `(.L_x_584) ;  /* 0x0000006000007945 */ /* 0x000fe20003800000 */
[----:B------:R-:W-:-:S07]  /*29e80*/  IMAD.MOV.U32 R2, RZ, RZ, -0x1 ;  /* 0xffffffffff027424 */ /* 0x000fce00078e00ff */
[----:B------:R-:W-:Y:S05]  /*29e90*/  WARPSYNC.COLLECTIVE R2, `(.L_x_585) ;  /* 0x00000000020c7348 */ /* 0x000fea0003c00000 */
[----:B------:R-:W-:Y:S02]  /*29ea0*/  ELECT P0, UR62, PT ;  /* 0x00000000003e782f */ /* 0x000fe40003800000 */
[----:B------:R-:W-:Y:S01]  /*29eb0*/  MOV R2, UR62 ;  /* 0x0000003e00027c02 */ /* 0x000fe20008000f00 */
[----:B------:R-:W-:Y:S10]  /*29ec0*/  ENDCOLLECTIVE ;  /* 0x000000000000791b */ /* 0x000ff40003800000 */
.L_x_585:
[----:B------:R-:W-:Y:S05]  /*29ed0*/  BSYNC B0 ;  /* 0x0000000000007941 */ /* 0x000fea0003800000 */
.L_x_584:
[----:B------:R-:W-:Y:S05]  /*29ee0*/  BRA `(.L_x_586) ;  /* 0xfffffff800987947 */ /* 0x000fea000383ffff */
.L_x_575:
[----:B0-----:R0:W1:Y:S02]  /*29ef0*/  SYNCS.PHASECHK.TRANS64.TRYWAIT P0, [R3+URZ], R2 ;  /* 0x00000002030075a7 */ /* 0x001064000800017f */
[----:B-1----:R-:W-:Y:S05]  /*29f00*/  @!P0 NANOSLEEP.SYNCS 0x989680 ;  /* 0x009896800000895d */ /* 0x002fea0003900000 */
[----:B------:R-:W1:Y:S02]  /*29f10*/  @!P0 SYNCS.PHASECHK.TRANS64 P0, [R3+URZ], R2 ;  /* 0x00000002030085a7 */ /* 0x000e64000800007f */
[----:B-1----:R-:W-:Y:S05]  /*29f20*/  @!P0 BRA `(.L_x_575) ;  /* 0xfffffffc00f08947 */ /* 0x002fea000383ffff */
[----:B------:R-:W-:Y:S05]  /*29f30*/  BRA `(.L_x_587) ;  /* 0xfffffff800c07947 */ /* 0x000fea000383ffff */
.L_x_576:
[----:B0-----:R0:W1:Y:S02]  /*29f40*/  SYNCS.PHASECHK.TRANS64.TRYWAIT P0, [R3+URZ], R2 ;  /* 0x00000002030075a7 */ /* 0x001064000800017f */
[----:B-1----:R-:W-:Y:S05]  /*29f50*/  @!P0 NANOSLEEP.SYNCS 0x989680 ;  /* 0x009896800000895d */ /* 0x002fea0003900000 */
[----:B------:R-:W1:Y:S02]  /*29f60*/  @!P0 SYNCS.PHASECHK.TRANS64 P0, [R3+URZ], R2 ;  /* 0x00000002030085a7 */ /* 0x000e64000800007f */
[----:B-1----:R-:W-:Y:S05]  /*29f70*/  @!P0 BRA `(.L_x_576) ;  /* 0xfffffffc00f08947 */ /* 0x002fea000383ffff */
[----:B------:R-:W-:Y:S05]  /*29f80*/  BRA `(.L_x_588) ;  /* 0xfffffff800d07947 */ /* 0x000fea000383ffff */
.L_x_577:
[----:B0-----:R0:W1:Y:S02]  /*29f90*/  SYNCS.PHASECHK.TRANS64.TRYWAIT P0, [R3+URZ], R2 ;  /* 0x00000002030075a7 */ /* 0x001064000800017f */
[----:B-1----:R-:W-:Y:S05]  /*29fa0*/  @!P0 NANOSLEEP.SYNCS 0x989680 ;  /* 0x009896800000895d */ /* 0x002fea0003900000 */
[----:B------:R-:W1:Y:S02]  /*29fb0*/  @!P0 SYNCS.PHASECHK.TRANS64 P0, [R3+URZ], R2 ;  /* 0x00000002030085a7 */ /* 0x000e64000800007f */
[----:B-1----:R-:W-:Y:S05]  /*29fc0*/  @!P0 BRA `(.L_x_577) ;  /* 0xfffffffc00f08947 */ /* 0x002fea000383ffff */
[----:B------:R-:W-:Y:S05]  /*29fd0*/  BRA `(.L_x_589) ;  /* 0xfffffff800e07947 */ /* 0x000fea000383ffff */
.L_x_578:
[----:B0-----:R0:W1:Y:S02]  /*29fe0*/  SYNCS.PHASECHK.TRANS64.TRYWAIT P0, [R3+URZ], R2 ;  /* 0x00000002030075a7 */ /* 0x001064000800017f */
[----:B-1----:R-:W-:Y:S05]  /*29ff0*/  @!P0 NANOSLEEP.SYNCS 0x989680 ;  /* 0x009896800000895d */ /* 0x002fea0003900000 */
[----:B------:R-:W1:Y:S02]  /*2a000*/  @!P0 SYNCS.PHASECHK.TRANS64 P0, [R3+URZ], R2 ;  /* 0x00000002030085a7 */ /* 0x000e64000800007f */
[----:B-1----:R-:W-:Y:S05]  /*2a010*/  @!P0 BRA `(.L_x_578) ;  /* 0xfffffffc00f08947 */ /* 0x002fea000383ffff */
[----:B------:R-:W-:Y:S05]  /*2a020*/  BRA `(.L_x_590) ;  /* 0xfffffff800f07947 */ /* 0x000fea000383ffff */
.L_x_591:
[----:B------:R-:W-:-:S00]  /*2a030*/  BRA `(.L_x_591) ;  /* 0xfffffffc00fc7947 */ /* 0x000fc0000383ffff */
[----:B------:R-:W-:-:S00]  /*2a040*/  NOP ;  /* 0x0000000000007918 */ /* 0x000fc00000000000 */
        /* <DEDUP_REMOVED lines=11> */
.L_x_592:


//--------------------- .nv.shared._ZN7cutlass13device_kernelINS_4gemm6kernel13GemmUniversalIN4cute5tupleIJiiiiEEENS1_10collective13CollectiveMmaINS1_37MainloopSm90TmaGmmaWarpSpecializedFP8ILi5ENS5_IJNS4_1CILi2EEENSA_ILi1EEESC_EEENS1_35KernelTmaWarpSpecializedCooperativeEEENS5_IJNSA_ILi256EEESG_NSA_ILi128EEEEEENS_12float_e5m2_tENS5_IJlSC_lEEESJ_SK_NS4_8TiledMMAINS4_8MMA_AtomIJNS4_4SM904GMMA31MMA_64x256x32_F32E5M2E5M2_SS_TNILNSO_7ScaleInE1ELSQ_1EEEEEENS4_6LayoutISD_NS5_IJSC_NSA_ILi0EEESU_EEEEENS5_IJNS4_10UnderscoreESX_SX_EEEEENS4_13SM90_TMA_LOADENS4_14ComposedLayoutINS4_7SwizzleILi3ELi4ELi3EEENS4_18smem_ptr_flag_bitsILi8EEENST_INS5_IJNSA_ILi8EEESH_EEENS5_IJSH_SC_EEEEEEEvNS4_8identityENS4_23SM90_TMA_LOAD_MULTICASTES1A_vS1B_EENS_8epilogue10collective6detail29Sm90TmaWarpSpecializedAdapterINS1F_15DefaultEpilogueISJ_SK_SK_NS1E_6thread17LinearCombinationISJ_Li1EffLNS1J_9ScaleType4KindE0ELNS_15FloatRoundStyleE2ESJ_EENS1_15EpilogueDefaultEEEEEvvEEEEvNT_6ParamsE --------------------------
	.section	.nv.shared._ZN7cutlass13device_kernelINS_4gemm6kernel13GemmUniversalIN4cute5tupleIJiiiiEEENS1_10collective13CollectiveMmaINS1_37MainloopSm90TmaGmmaWarpSpecializedFP8ILi5ENS5_IJNS4_1CILi2EEENSA_ILi1EEESC_EEENS1_35KernelTmaWarpSpecializedCooperativeEEENS5_IJNSA_ILi256EEESG_NSA_ILi128EEEEEENS_12float_e5m2_tENS5_IJlSC_lEEESJ_SK_NS4_8TiledMMAINS4_8MMA_AtomIJNS4_4SM904GMMA31MMA_64x256x32_F32E5M2E5M2_SS_TNILNSO_7ScaleInE1ELSQ_1EEEEEENS4_6LayoutISD_NS5_IJSC_NSA_ILi0EEESU_EEEEENS5_IJNS4_10UnderscoreESX_SX_EEEEENS4_13SM90_TMA_LOADENS4_14ComposedLayoutINS4_7SwizzleILi3ELi4ELi3EEENS4_18smem_ptr_flag_bitsILi8EEENST_INS5_IJNSA_ILi8EEESH_EEENS5_IJSH_SC_EEEEEEEvNS4_8identityENS4_23SM90_TMA_LOAD_MULTICASTES1A_vS1B_EENS_8epilogue10collective6detail29Sm90TmaWarpSpecializedAdapterINS1F_15DefaultEpilogueISJ_SK_SK_NS1E_6thread17LinearCombinationISJ_Li1EffLNS1J_9ScaleType4KindE0ELNS_15FloatRoundStyleE2ESJ_EENS1_15EpilogueDefaultEEEEEvvEEEEvNT_6ParamsE,"aw",@nobits
	.sectionflags	@""
	.align	16
	.zero		1024


//--------------------- .nv.shared.reserved.0     --------------------------
	.section	.nv.shared.reserved.0,"aw",@nobits
	.weak		__nv_reservedSMEM_offset_0_alias
	.size		__nv_reservedSMEM_offset_0_alias, 0, 0
	.other		__nv_reservedSMEM_offset_0_alias,@"STO_CUDA_RESERVED_SHARED STV_DEFAULT"
__nv_reservedSMEM_offset_0_alias:
	.zero		0


//--------------------- .nv.global                --------------------------
	.section	.nv.global,"aw",@nobits
.nv.global:
	.type		_ZN39_INTERNAL_76cebf23_4_k_cu_3cef3e3a_59154cute1_E,@object
	.size		_ZN39_INTERNAL_76cebf23_4_k_cu_3cef3e3a_59154cute1_E,(_ZN39_INTERNAL_76cebf23_4_k_cu_3cef3e3a_59154cuda3std3__45__cpo6cbeginE - _ZN39_INTERNAL_76cebf23_4_k_cu_3cef3e3a_59154cute1_E)
_ZN39_INTERNAL_76cebf23_4_k_cu_3cef3e3a_59154cute1_E:
	.zero		1
	.type		_ZN39_INTERNAL_76cebf23_4_k_cu_3cef3e3a_59154cuda3std3__45__cpo6cbeginE,@object
	.size		_ZN39_INTERNAL_76cebf23_4_k_cu_3cef3e3a_59154cuda3std3__45__cpo6cbeginE,(_ZN39_INTERNAL_76cebf23_4_k_cu_3cef3e3a_59154cuda3std3__48in_placeE - _ZN39_INTERNAL_76cebf23_4_k_cu_3cef3e3a_59154cuda3std3__45__cpo6cbeginE)
_ZN39_INTERNAL_76cebf23_4_k_cu_3cef3e3a_59154cuda3std3__45__cpo6cbeginE:
	.zero		1
	.type		_ZN39_INTERNAL_76cebf23_4_k_cu_3cef3e3a_59154cuda3std3__48in_placeE,@object
	.size		_ZN39_INTERNAL_76cebf23_4_k_cu_3cef3e3a_59154cuda3std3__48in_placeE,(_ZN39_INTERNAL_76cebf23_4_k_cu_3cef3e3a_59154cuda3std6ranges3__45__cpo9iter_moveE - _ZN39_INTERNAL_76cebf23_4_k_cu_3cef3e3a_59154cuda3std3__48in_placeE)
_ZN39_INTERNAL_76cebf23_4_k_cu_3cef3e3a_59154cuda3std3__48in_placeE:
	.zero		1
	.type		_ZN39_INTERNAL_76cebf23_4_k_cu_3cef3e3a_59154cuda3std6ranges3__45__cpo9iter_moveE,@object
	.size		_ZN39_INTERNAL_76cebf23_4_k_cu_3cef3e3a_59154cuda3std6ranges3__45__cpo9iter_moveE,(_ZN39_INTERNAL_76cebf23_4_k_cu_3cef3e3a_59154cuda3std3__45__cpo5beginE - _ZN39_INTERNAL_76cebf23_4_k_cu_3cef3e3a_59154cuda3std6ranges3__45__cpo9iter_moveE)
_ZN39_INTERNAL_76cebf23_4_k_cu_3cef3e3a_59154cuda3std6ranges3__45__cpo9iter_moveE:
	.zero		1
	.type		_ZN39_INTERNAL_76cebf23_4_k_cu_3cef3e3a_59154cuda3std3__45__cpo5beginE,@object
	.size		_ZN39_INTERNAL_76cebf23_4_k_cu_3cef3e3a_59154cuda3std3__45__cpo5beginE,(_ZN39_INTERNAL_76cebf23_4_k_cu_3cef3e3a_59154cuda3std3__441_GLOBAL__N__76cebf23_4_k_cu_3cef3e3a_59156ignoreE - _ZN39_INTERNAL_76cebf23_4_k_cu_3cef3e3a_59154cuda3std3__45__cpo5beginE)
_ZN39_INTERNAL_76cebf23_4_k_cu_3cef3e3a_59154cuda3std3__45__cpo5beginE:
	.zero		1
	.type		_ZN39_INTERNAL_76cebf23_4_k_cu_3cef3e3a_59154cuda3std3__441_GLOBAL__N__76cebf23_4_k_cu_3cef3e3a_59156ignoreE,@object
	.size		_ZN39_INTERNAL_76cebf23_4_k_cu_3cef3e3a_59154cuda3std3__441_GLOBAL__N__76cebf23_4_k_cu_3cef3e3a_59156ignoreE,(_ZN39_INTERNAL_76cebf23_4_k_cu_3cef3e3a_59154cute7productE - _ZN39_INTERNAL_76cebf23_4_k_cu_3cef3e3a_59154cuda3std3__441_GLOBAL__N__76cebf23_4_k_cu_3cef3e3a_59156ignoreE)
_ZN39_INTERNAL_76cebf23_4_k_cu_3cef3e3a_59154cuda3std3__441_GLOBAL__N__76cebf23_4_k_cu_3cef3e3a_59156ignoreE:
	.zero		1
	.type		_ZN39_INTERNAL_76cebf23_4_k_cu_3cef3e3a_59154cute7productE,@object
	.size		_ZN39_INTERNAL_76cebf23_4_k_cu_3cef3e3a_59154cute7productE,(_ZN39_INTERNAL_76cebf23_4_k_cu_3cef3e3a_59154cuda3std3__45__cpo3endE - _ZN39_INTERNAL_76cebf23_4_k_cu_3cef3e3a_59154cute7productE)
_ZN39_INTERNAL_76cebf23_4_k_cu_3cef3e3a_59154cute7productE:
	.zero		1
	.type		_ZN39_INTERNAL_76cebf23_4_k_cu_3cef3e3a_59154cuda3std3__45__cpo3endE,@object
	.size		_ZN39_INTERNAL_76cebf23_4_k_cu_3cef3e3a_59154cuda3std3__45__cpo3endE,(_ZN39_INTERNAL_76cebf23_4_k_cu_3cef3e3a_59154cuda3std3__419piecewise_constructE - _ZN39_INTERNAL_76cebf23_4_k_cu_3cef3e3a_59154cuda3std3__45__cpo3endE)
_ZN39_INTERNAL_76cebf23_4_k_cu_3cef3e3a_59154cuda3std3__45__cpo3endE:
	.zero		1
	.type		_ZN39_INTERNAL_76cebf23_4_k_cu_3cef3e3a_59154cuda3std3__419piecewise_constructE,@object
	.size		_ZN39_INTERNAL_76cebf23_4_k_cu_3cef3e3a_59154cuda3std3__419piecewise_constructE,(_ZN39_INTERNAL_76cebf23_4_k_cu_3cef3e3a_59154cuda3std3__45__cpo4cendE - _ZN39_INTERNAL_76cebf23_4_k_cu_3cef3e3a_59154cuda3std3__419piecewise_constructE)
_ZN39_INTERNAL_76cebf23_4_k_cu_3cef3e3a_59154cuda3std3__419piecewise_constructE:
	.zero		1
	.type		_ZN39_INTERNAL_76cebf23_4_k_cu_3cef3e3a_59154cuda3std3__45__cpo4cendE,@object
	.size		_ZN39_INTERNAL_76cebf23_4_k_cu_3cef3e3a_59154cuda3std3__45__cpo4cendE,(_ZN39_INTERNAL_76cebf23_4_k_cu_3cef3e3a_59154cuda3std6ranges3__45__cpo4swapE - _ZN39_INTERNAL_76cebf23_4_k_cu_3cef3e3a_59154cuda3std3__45__cpo4cendE)
_ZN39_INTERNAL_76cebf23_4_k_cu_3cef3e3a_59154cuda3std3__45__cpo4cendE:
	.zero		1
	.type		_ZN39_INTERNAL_76cebf23_4_k_cu_3cef3e3a_59154cuda3std6ranges3__45__cpo4swapE,@object
	.size		_ZN39_INTERNAL_76cebf23_4_k_cu_3cef3e3a_59154cuda3std6ranges3__45__cpo4swapE,(.L_7 - _ZN39_INTERNAL_76cebf23_4_k_cu_3cef3e3a_59154cuda3std6ranges3__45__cpo4swapE)
_ZN39_INTERNAL_76cebf23_4_k_cu_3cef3e3a_59154cuda3std6ranges3__45__cpo4swapE:
	.zero		1
.L_7:


//--------------------- .nv.constant0._ZN7cutlass13device_kernelINS_4gemm6kernel13GemmUniversalIN4cute5tupleIJiiiiEEENS1_10collective13CollectiveMmaINS1_37MainloopSm90TmaGmmaWarpSpecializedFP8ILi5ENS5_IJNS4_1CILi2EEENSA_ILi1EEESC_EEENS1_35KernelTmaWarpSpecializedCooperativeEEENS5_IJNSA_ILi256EEESG_NSA_ILi128EEEEEENS_12float_e5m2_tENS5_IJlSC_lEEESJ_SK_NS4_8TiledMMAINS4_8MMA_AtomIJNS4_4SM904GMMA31MMA_64x256x32_F32E5M2E5M2_SS_TNILNSO_7ScaleInE1ELSQ_1EEEEEENS4_6LayoutISD_NS5_IJSC_NSA_ILi0EEESU_EEEEENS5_IJNS4_10UnderscoreESX_SX_EEEEENS4_13SM90_TMA_LOADENS4_14ComposedLayoutINS4_7SwizzleILi3ELi4ELi3EEENS4_18smem_ptr_flag_bitsILi8EEENST_INS5_IJNSA_ILi8EEESH_EEENS5_IJSH_SC_EEEEEEEvNS4_8identityENS4_23SM90_TMA_LOAD_MULTICASTES1A_vS1B_EENS_8epilogue10collective6detail29Sm90TmaWarpSpecializedAdapterINS1F_15DefaultEpilogueISJ_SK_SK_NS1E_6thread17LinearCombinationISJ_Li1EffLNS1J_9ScaleType4KindE0ELNS_15FloatRoundStyleE2ESJ_EENS1_15EpilogueDefaultEEEEEvvEEEEvNT_6ParamsE --------------------------
	.section	.nv.constant0._ZN7cutlass13device_kernelINS_4gemm6kernel13GemmUniversalIN4cute5tupleIJiiiiEEENS1_10collective13CollectiveMmaINS1_37MainloopSm90TmaGmmaWarpSpecializedFP8ILi5ENS5_IJNS4_1CILi2EEENSA_ILi1EEESC_EEENS1_35KernelTmaWarpSpecializedCooperativeEEENS5_IJNSA_ILi256EEESG_NSA_ILi128EEEEEENS_12float_e5m2_tENS5_IJlSC_lEEESJ_SK_NS4_8TiledMMAINS4_8MMA_AtomIJNS4_4SM904GMMA31MMA_64x256x32_F32E5M2E5M2_SS_TNILNSO_7ScaleInE1ELSQ_1EEEEEENS4_6LayoutISD_NS5_IJSC_NSA_ILi0EEESU_EEEEENS5_IJNS4_10UnderscoreESX_SX_EEEEENS4_13SM90_TMA_LOADENS4_14ComposedLayoutINS4_7SwizzleILi3ELi4ELi3EEENS4_18smem_ptr_flag_bitsILi8EEENST_INS5_IJNSA_ILi8EEESH_EEENS5_IJSH_SC_EEEEEEEvNS4_8identityENS4_23SM90_TMA_LOAD_MULTICASTES1A_vS1B_EENS_8epilogue10collective6detail29Sm90TmaWarpSpecializedAdapterINS1F_15DefaultEpilogueISJ_SK_SK_NS1E_6thread17LinearCombinationISJ_Li1EffLNS1J_9ScaleType4KindE0ELNS_15FloatRoundStyleE2ESJ_EENS1_15EpilogueDefaultEEEEEvvEEEEvNT_6ParamsE,"a",@progbits
	.sectionflags	@""
	.align	4
.nv.constant0._ZN7cutlass13device_kernelINS_4gemm6kernel13GemmUniversalIN4cute5tupleIJiiiiEEENS1_10collective13CollectiveMmaINS1_37MainloopSm90TmaGmmaWarpSpecializedFP8ILi5ENS5_IJNS4_1CILi2EEENSA_ILi1EEESC_EEENS1_35KernelTmaWarpSpecializedCooperativeEEENS5_IJNSA_ILi256EEESG_NSA_ILi128EEEEEENS_12float_e5m2_tENS5_IJlSC_lEEESJ_SK_NS4_8TiledMMAINS4_8MMA_AtomIJNS4_4SM904GMMA31MMA_64x256x32_F32E5M2E5M2_SS_TNILNSO_7ScaleInE1ELSQ_1EEEEEENS4_6LayoutISD_NS5_IJSC_NSA_ILi0EEESU_EEEEENS5_IJNS4_10UnderscoreESX_SX_EEEEENS4_13SM90_TMA_LOADENS4_14ComposedLayoutINS4_7SwizzleILi3ELi4ELi3EEENS4_18smem_ptr_flag_bitsILi8EEENST_INS5_IJNSA_ILi8EEESH_EEENS5_IJSH_SC_EEEEEEEvNS4_8identityENS4_23SM90_TMA_LOAD_MULTICASTES1A_vS1B_EENS_8epilogue10collective6detail29Sm90TmaWarpSpecializedAdapterINS1F_15DefaultEpilogueISJ_SK_SK_NS1E_6thread17LinearCombinationISJ_Li1EffLNS1J_9ScaleType4KindE0ELNS_15FloatRoundStyleE2ESJ_EENS1_15EpilogueDefaultEEEEEvvEEEEvNT_6ParamsE:
	.zero		1664


//--------------------- SYMBOLS --------------------------

	.type		.nv.reservedSmem.offset0,@object
	.size		.nv.reservedSmem.offset0,0x4
